//
// Generated by NVIDIA NVVM Compiler
//
// Compiler Build ID: CL-36424714
// Cuda compilation tools, release 13.0, V13.0.88
// Based on NVVM 20.0.0
//

.version 9.0
.target sm_100
.address_size 64

	// .globl	_Z31basicMatrixMultiplicationKernelPfS_S_i

.visible .entry _Z31basicMatrixMultiplicationKernelPfS_S_i(
	.param .u64 .ptr .align 1 _Z31basicMatrixMultiplicationKernelPfS_S_i_param_0,
	.param .u64 .ptr .align 1 _Z31basicMatrixMultiplicationKernelPfS_S_i_param_1,
	.param .u64 .ptr .align 1 _Z31basicMatrixMultiplicationKernelPfS_S_i_param_2,
	.param .u32 _Z31basicMatrixMultiplicationKernelPfS_S_i_param_3
)
{
	.reg .pred 	%p<10>;
	.reg .b32 	%r<40>;
	.reg .b32 	%f<67>;
	.reg .b64 	%rd<67>;

	ld.param.u64 	%rd14, [_Z31basicMatrixMultiplicationKernelPfS_S_i_param_0];
	ld.param.u64 	%rd15, [_Z31basicMatrixMultiplicationKernelPfS_S_i_param_1];
	ld.param.u32 	%r18, [_Z31basicMatrixMultiplicationKernelPfS_S_i_param_3];
	cvta.to.global.u64 	%rd1, %rd15;
	cvta.to.global.u64 	%rd2, %rd14;
	mov.u32 	%r19, %ctaid.y;
	mov.u32 	%r20, %ntid.y;
	mov.u32 	%r21, %tid.y;
	mad.lo.s32 	%r1, %r19, %r20, %r21;
	mov.u32 	%r22, %ctaid.x;
	mov.u32 	%r23, %ntid.x;
	mov.u32 	%r24, %tid.x;
	mad.lo.s32 	%r2, %r22, %r23, %r24;
	max.s32 	%r25, %r1, %r2;
	setp.ge.s32 	%p1, %r25, %r18;
	@%p1 bra 	$L__BB0_13;
	mul.lo.s32 	%r3, %r18, %r1;
	and.b32  	%r4, %r18, 7;
	setp.lt.u32 	%p2, %r18, 8;
	mov.f32 	%f66, 0f00000000;
	mov.b32 	%r38, 0;
	@%p2 bra 	$L__BB0_4;
	and.b32  	%r38, %r18, 2147483640;
	neg.s32 	%r36, %r38;
	mul.wide.s32 	%rd16, %r18, 4;
	add.s64 	%rd3, %rd1, %rd16;
	shl.b32 	%r7, %r18, 3;
	mul.wide.s32 	%rd17, %r18, 8;
	add.s64 	%rd4, %rd1, %rd17;
	mul.wide.s32 	%rd18, %r18, 12;
	add.s64 	%rd5, %rd1, %rd18;
	mul.wide.s32 	%rd19, %r18, 16;
	add.s64 	%rd6, %rd1, %rd19;
	mul.wide.s32 	%rd20, %r18, 20;
	add.s64 	%rd7, %rd1, %rd20;
	mul.wide.s32 	%rd21, %r18, 24;
	add.s64 	%rd8, %rd1, %rd21;
	mul.wide.s32 	%rd22, %r18, 28;
	add.s64 	%rd9, %rd1, %rd22;
	mul.wide.u32 	%rd23, %r3, 4;
	add.s64 	%rd24, %rd23, %rd2;
	add.s64 	%rd66, %rd24, 16;
	mov.f32 	%f66, 0f00000000;
	mov.u32 	%r35, %r2;
$L__BB0_3:
	.pragma "nounroll";
	mul.wide.s32 	%rd25, %r35, 4;
	add.s64 	%rd26, %rd3, %rd25;
	add.s64 	%rd27, %rd4, %rd25;
	add.s64 	%rd28, %rd5, %rd25;
	add.s64 	%rd29, %rd6, %rd25;
	add.s64 	%rd30, %rd7, %rd25;
	add.s64 	%rd31, %rd8, %rd25;
	add.s64 	%rd32, %rd9, %rd25;
	add.s64 	%rd33, %rd1, %rd25;
	ld.global.f32 	%f16, [%rd66+-16];
	ld.global.f32 	%f17, [%rd33];
	fma.rn.f32 	%f18, %f16, %f17, %f66;
	ld.global.f32 	%f19, [%rd66+-12];
	ld.global.f32 	%f20, [%rd26];
	fma.rn.f32 	%f21, %f19, %f20, %f18;
	ld.global.f32 	%f22, [%rd66+-8];
	ld.global.f32 	%f23, [%rd27];
	fma.rn.f32 	%f24, %f22, %f23, %f21;
	ld.global.f32 	%f25, [%rd66+-4];
	ld.global.f32 	%f26, [%rd28];
	fma.rn.f32 	%f27, %f25, %f26, %f24;
	ld.global.f32 	%f28, [%rd66];
	ld.global.f32 	%f29, [%rd29];
	fma.rn.f32 	%f30, %f28, %f29, %f27;
	ld.global.f32 	%f31, [%rd66+4];
	ld.global.f32 	%f32, [%rd30];
	fma.rn.f32 	%f33, %f31, %f32, %f30;
	ld.global.f32 	%f34, [%rd66+8];
	ld.global.f32 	%f35, [%rd31];
	fma.rn.f32 	%f36, %f34, %f35, %f33;
	ld.global.f32 	%f37, [%rd66+12];
	ld.global.f32 	%f38, [%rd32];
	fma.rn.f32 	%f66, %f37, %f38, %f36;
	add.s32 	%r36, %r36, 8;
	add.s32 	%r35, %r35, %r7;
	add.s64 	%rd66, %rd66, 32;
	setp.ne.s32 	%p3, %r36, 0;
	@%p3 bra 	$L__BB0_3;
$L__BB0_4:
	setp.eq.s32 	%p4, %r4, 0;
	@%p4 bra 	$L__BB0_12;
	and.b32  	%r13, %r18, 3;
	setp.lt.u32 	%p5, %r4, 4;
	@%p5 bra 	$L__BB0_7;
	add.s32 	%r27, %r38, %r3;
	mul.wide.u32 	%rd34, %r27, 4;
	add.s64 	%rd35, %rd2, %rd34;
	ld.global.f32 	%f40, [%rd35];
	mad.lo.s32 	%r28, %r38, %r18, %r2;
	mul.wide.s32 	%rd36, %r28, 4;
	add.s64 	%rd37, %rd1, %rd36;
	ld.global.f32 	%f41, [%rd37];
	fma.rn.f32 	%f42, %f40, %f41, %f66;
	cvt.u64.u32 	%rd38, %r3;
	cvt.u64.u32 	%rd39, %r38;
	add.s64 	%rd40, %rd39, %rd38;
	shl.b64 	%rd41, %rd40, 2;
	add.s64 	%rd42, %rd2, %rd41;
	ld.global.f32 	%f43, [%rd42+4];
	mul.wide.s32 	%rd43, %r18, 4;
	add.s64 	%rd44, %rd37, %rd43;
	ld.global.f32 	%f44, [%rd44];
	fma.rn.f32 	%f45, %f43, %f44, %f42;
	ld.global.f32 	%f46, [%rd42+8];
	add.s64 	%rd45, %rd44, %rd43;
	ld.global.f32 	%f47, [%rd45];
	fma.rn.f32 	%f48, %f46, %f47, %f45;
	ld.global.f32 	%f49, [%rd42+12];
	add.s64 	%rd46, %rd45, %rd43;
	ld.global.f32 	%f50, [%rd46];
	fma.rn.f32 	%f66, %f49, %f50, %f48;
	add.s32 	%r38, %r38, 4;
$L__BB0_7:
	setp.eq.s32 	%p6, %r13, 0;
	@%p6 bra 	$L__BB0_12;
	setp.eq.s32 	%p7, %r13, 1;
	@%p7 bra 	$L__BB0_10;
	add.s32 	%r29, %r38, %r3;
	mul.wide.u32 	%rd47, %r29, 4;
	add.s64 	%rd48, %rd2, %rd47;
	ld.global.f32 	%f52, [%rd48];
	mad.lo.s32 	%r30, %r38, %r18, %r2;
	mul.wide.s32 	%rd49, %r30, 4;
	add.s64 	%rd50, %rd1, %rd49;
	ld.global.f32 	%f53, [%rd50];
	fma.rn.f32 	%f54, %f52, %f53, %f66;
	cvt.u64.u32 	%rd51, %r3;
	cvt.u64.u32 	%rd52, %r38;
	add.s64 	%rd53, %rd52, %rd51;
	shl.b64 	%rd54, %rd53, 2;
	add.s64 	%rd55, %rd2, %rd54;
	ld.global.f32 	%f55, [%rd55+4];
	mul.wide.s32 	%rd56, %r18, 4;
	add.s64 	%rd57, %rd50, %rd56;
	ld.global.f32 	%f56, [%rd57];
	fma.rn.f32 	%f66, %f55, %f56, %f54;
	add.s32 	%r38, %r38, 2;
$L__BB0_10:
	and.b32  	%r31, %r18, 1;
	setp.eq.b32 	%p8, %r31, 1;
	not.pred 	%p9, %p8;
	@%p9 bra 	$L__BB0_12;
	add.s32 	%r32, %r38, %r3;
	mul.wide.u32 	%rd58, %r32, 4;
	add.s64 	%rd59, %rd2, %rd58;
	ld.global.f32 	%f57, [%rd59];
	mad.lo.s32 	%r33, %r38, %r18, %r2;
	mul.wide.s32 	%rd60, %r33, 4;
	add.s64 	%rd61, %rd1, %rd60;
	ld.global.f32 	%f58, [%rd61];
	fma.rn.f32 	%f66, %f57, %f58, %f66;
$L__BB0_12:
	ld.param.u64 	%rd65, [_Z31basicMatrixMultiplicationKernelPfS_S_i_param_2];
	add.s32 	%r34, %r3, %r2;
	cvta.to.global.u64 	%rd62, %rd65;
	mul.wide.s32 	%rd63, %r34, 4;
	add.s64 	%rd64, %rd62, %rd63;
	st.global.f32 	[%rd64], %f66;
$L__BB0_13:
	ret;

}
	// .globl	_Z34unrolledMatrixMultiplicationKernelPfS_S_iii
.visible .entry _Z34unrolledMatrixMultiplicationKernelPfS_S_iii(
	.param .u64 .ptr .align 1 _Z34unrolledMatrixMultiplicationKernelPfS_S_iii_param_0,
	.param .u64 .ptr .align 1 _Z34unrolledMatrixMultiplicationKernelPfS_S_iii_param_1,
	.param .u64 .ptr .align 1 _Z34unrolledMatrixMultiplicationKernelPfS_S_iii_param_2,
	.param .u32 _Z34unrolledMatrixMultiplicationKernelPfS_S_iii_param_3,
	.param .u32 _Z34unrolledMatrixMultiplicationKernelPfS_S_iii_param_4,
	.param .u32 _Z34unrolledMatrixMultiplicationKernelPfS_S_iii_param_5
)
{
	.reg .pred 	%p<19>;
	.reg .b32 	%r<93>;
	.reg .b32 	%f<173>;
	.reg .b64 	%rd<79>;

	ld.param.u64 	%rd4, [_Z34unrolledMatrixMultiplicationKernelPfS_S_iii_param_0];
	ld.param.u64 	%rd5, [_Z34unrolledMatrixMultiplicationKernelPfS_S_iii_param_1];
	ld.param.u64 	%rd3, [_Z34unrolledMatrixMultiplicationKernelPfS_S_iii_param_2];
	ld.param.u32 	%r46, [_Z34unrolledMatrixMultiplicationKernelPfS_S_iii_param_3];
	ld.param.u32 	%r44, [_Z34unrolledMatrixMultiplicationKernelPfS_S_iii_param_4];
	ld.param.u32 	%r47, [_Z34unrolledMatrixMultiplicationKernelPfS_S_iii_param_5];
	cvta.to.global.u64 	%rd1, %rd5;
	cvta.to.global.u64 	%rd2, %rd4;
	mov.u32 	%r48, %ctaid.x;
	mov.u32 	%r49, %ntid.x;
	mov.u32 	%r50, %tid.x;
	mad.lo.s32 	%r1, %r48, %r49, %r50;
	mov.u32 	%r51, %ctaid.y;
	mov.u32 	%r52, %ntid.y;
	mul.lo.s32 	%r2, %r51, %r52;
	mov.u32 	%r3, %tid.y;
	add.s32 	%r53, %r2, %r3;
	setp.ge.s32 	%p1, %r1, %r46;
	setp.ge.s32 	%p2, %r53, %r47;
	or.pred  	%p3, %p1, %p2;
	@%p3 bra 	$L__BB1_23;
	setp.lt.s32 	%p4, %r44, 4;
	mov.f32 	%f172, 0f00000000;
	@%p4 bra 	$L__BB1_10;
	mul.lo.s32 	%r5, %r44, %r1;
	add.s32 	%r6, %r44, -4;
	shr.u32 	%r55, %r6, 2;
	add.s32 	%r7, %r55, 1;
	setp.lt.u32 	%p5, %r6, 12;
	mov.f32 	%f172, 0f00000000;
	mov.b32 	%r84, 0;
	@%p5 bra 	$L__BB1_5;
	shl.b32 	%r8, %r47, 4;
	and.b32  	%r57, %r7, 2147483644;
	neg.s32 	%r80, %r57;
	mov.f32 	%f172, 0f00000000;
	mov.b32 	%r84, 0;
	mul.wide.s32 	%rd10, %r47, 4;
	mov.u32 	%r81, %r5;
	mov.u32 	%r82, %r53;
$L__BB1_4:
	.pragma "nounroll";
	mul.wide.s32 	%rd6, %r81, 4;
	add.s64 	%rd7, %rd2, %rd6;
	ld.global.f32 	%f26, [%rd7];
	mul.wide.s32 	%rd8, %r82, 4;
	add.s64 	%rd9, %rd1, %rd8;
	ld.global.f32 	%f27, [%rd9];
	ld.global.f32 	%f28, [%rd7+4];
	add.s64 	%rd11, %rd9, %rd10;
	ld.global.f32 	%f29, [%rd11];
	mul.f32 	%f30, %f28, %f29;
	fma.rn.f32 	%f31, %f26, %f27, %f30;
	ld.global.f32 	%f32, [%rd7+8];
	add.s64 	%rd12, %rd11, %rd10;
	ld.global.f32 	%f33, [%rd12];
	fma.rn.f32 	%f34, %f32, %f33, %f31;
	ld.global.f32 	%f35, [%rd7+12];
	add.s64 	%rd13, %rd12, %rd10;
	ld.global.f32 	%f36, [%rd13];
	fma.rn.f32 	%f37, %f35, %f36, %f34;
	add.f32 	%f38, %f172, %f37;
	ld.global.f32 	%f39, [%rd7+16];
	add.s64 	%rd14, %rd13, %rd10;
	ld.global.f32 	%f40, [%rd14];
	ld.global.f32 	%f41, [%rd7+20];
	add.s64 	%rd15, %rd14, %rd10;
	ld.global.f32 	%f42, [%rd15];
	mul.f32 	%f43, %f41, %f42;
	fma.rn.f32 	%f44, %f39, %f40, %f43;
	ld.global.f32 	%f45, [%rd7+24];
	add.s64 	%rd16, %rd15, %rd10;
	ld.global.f32 	%f46, [%rd16];
	fma.rn.f32 	%f47, %f45, %f46, %f44;
	ld.global.f32 	%f48, [%rd7+28];
	add.s64 	%rd17, %rd16, %rd10;
	ld.global.f32 	%f49, [%rd17];
	fma.rn.f32 	%f50, %f48, %f49, %f47;
	add.f32 	%f51, %f38, %f50;
	ld.global.f32 	%f52, [%rd7+32];
	add.s64 	%rd18, %rd17, %rd10;
	ld.global.f32 	%f53, [%rd18];
	ld.global.f32 	%f54, [%rd7+36];
	add.s64 	%rd19, %rd18, %rd10;
	ld.global.f32 	%f55, [%rd19];
	mul.f32 	%f56, %f54, %f55;
	fma.rn.f32 	%f57, %f52, %f53, %f56;
	ld.global.f32 	%f58, [%rd7+40];
	add.s64 	%rd20, %rd19, %rd10;
	ld.global.f32 	%f59, [%rd20];
	fma.rn.f32 	%f60, %f58, %f59, %f57;
	ld.global.f32 	%f61, [%rd7+44];
	add.s64 	%rd21, %rd20, %rd10;
	ld.global.f32 	%f62, [%rd21];
	fma.rn.f32 	%f63, %f61, %f62, %f60;
	add.f32 	%f64, %f51, %f63;
	ld.global.f32 	%f65, [%rd7+48];
	add.s64 	%rd22, %rd21, %rd10;
	ld.global.f32 	%f66, [%rd22];
	ld.global.f32 	%f67, [%rd7+52];
	add.s64 	%rd23, %rd22, %rd10;
	ld.global.f32 	%f68, [%rd23];
	mul.f32 	%f69, %f67, %f68;
	fma.rn.f32 	%f70, %f65, %f66, %f69;
	ld.global.f32 	%f71, [%rd7+56];
	add.s64 	%rd24, %rd23, %rd10;
	ld.global.f32 	%f72, [%rd24];
	fma.rn.f32 	%f73, %f71, %f72, %f70;
	ld.global.f32 	%f74, [%rd7+60];
	add.s64 	%rd25, %rd24, %rd10;
	ld.global.f32 	%f75, [%rd25];
	fma.rn.f32 	%f76, %f74, %f75, %f73;
	add.f32 	%f172, %f64, %f76;
	add.s32 	%r84, %r84, 16;
	add.s32 	%r82, %r82, %r8;
	add.s32 	%r81, %r81, 16;
	add.s32 	%r80, %r80, 4;
	setp.ne.s32 	%p6, %r80, 0;
	@%p6 bra 	$L__BB1_4;
$L__BB1_5:
	and.b32  	%r58, %r7, 3;
	setp.eq.s32 	%p7, %r58, 0;
	@%p7 bra 	$L__BB1_10;
	setp.eq.s32 	%p8, %r58, 1;
	@%p8 bra 	$L__BB1_8;
	add.s32 	%r59, %r84, %r5;
	mul.wide.s32 	%rd26, %r59, 4;
	add.s64 	%rd27, %rd2, %rd26;
	ld.global.f32 	%f78, [%rd27];
	mad.lo.s32 	%r60, %r84, %r47, %r53;
	mul.wide.s32 	%rd28, %r60, 4;
	add.s64 	%rd29, %rd1, %rd28;
	ld.global.f32 	%f79, [%rd29];
	ld.global.f32 	%f80, [%rd27+4];
	mul.wide.s32 	%rd30, %r47, 4;
	add.s64 	%rd31, %rd29, %rd30;
	ld.global.f32 	%f81, [%rd31];
	mul.f32 	%f82, %f80, %f81;
	fma.rn.f32 	%f83, %f78, %f79, %f82;
	ld.global.f32 	%f84, [%rd27+8];
	add.s64 	%rd32, %rd31, %rd30;
	ld.global.f32 	%f85, [%rd32];
	fma.rn.f32 	%f86, %f84, %f85, %f83;
	ld.global.f32 	%f87, [%rd27+12];
	add.s64 	%rd33, %rd32, %rd30;
	ld.global.f32 	%f88, [%rd33];
	fma.rn.f32 	%f89, %f87, %f88, %f86;
	add.f32 	%f90, %f172, %f89;
	ld.global.f32 	%f91, [%rd27+16];
	add.s64 	%rd34, %rd33, %rd30;
	ld.global.f32 	%f92, [%rd34];
	ld.global.f32 	%f93, [%rd27+20];
	add.s64 	%rd35, %rd34, %rd30;
	ld.global.f32 	%f94, [%rd35];
	mul.f32 	%f95, %f93, %f94;
	fma.rn.f32 	%f96, %f91, %f92, %f95;
	ld.global.f32 	%f97, [%rd27+24];
	add.s64 	%rd36, %rd35, %rd30;
	ld.global.f32 	%f98, [%rd36];
	fma.rn.f32 	%f99, %f97, %f98, %f96;
	ld.global.f32 	%f100, [%rd27+28];
	add.s64 	%rd37, %rd36, %rd30;
	ld.global.f32 	%f101, [%rd37];
	fma.rn.f32 	%f102, %f100, %f101, %f99;
	add.f32 	%f172, %f90, %f102;
	add.s32 	%r84, %r84, 8;
$L__BB1_8:
	and.b32  	%r61, %r6, 4;
	setp.ne.s32 	%p9, %r61, 0;
	@%p9 bra 	$L__BB1_10;
	add.s32 	%r62, %r84, %r5;
	mul.wide.s32 	%rd38, %r62, 4;
	add.s64 	%rd39, %rd2, %rd38;
	ld.global.f32 	%f103, [%rd39];
	mad.lo.s32 	%r63, %r84, %r47, %r53;
	mul.wide.s32 	%rd40, %r63, 4;
	add.s64 	%rd41, %rd1, %rd40;
	ld.global.f32 	%f104, [%rd41];
	ld.global.f32 	%f105, [%rd39+4];
	mul.wide.s32 	%rd42, %r47, 4;
	add.s64 	%rd43, %rd41, %rd42;
	ld.global.f32 	%f106, [%rd43];
	mul.f32 	%f107, %f105, %f106;
	fma.rn.f32 	%f108, %f103, %f104, %f107;
	ld.global.f32 	%f109, [%rd39+8];
	add.s64 	%rd44, %rd43, %rd42;
	ld.global.f32 	%f110, [%rd44];
	fma.rn.f32 	%f111, %f109, %f110, %f108;
	ld.global.f32 	%f112, [%rd39+12];
	add.s64 	%rd45, %rd44, %rd42;
	ld.global.f32 	%f113, [%rd45];
	fma.rn.f32 	%f114, %f112, %f113, %f111;
	add.f32 	%f172, %f172, %f114;
$L__BB1_10:
	shr.s32 	%r64, %r44, 31;
	shr.u32 	%r65, %r64, 30;
	add.s32 	%r66, %r44, %r65;
	shr.s32 	%r21, %r66, 2;
	and.b32  	%r90, %r66, -4;
	setp.ge.s32 	%p10, %r90, %r44;
	@%p10 bra 	$L__BB1_22;
	mul.lo.s32 	%r23, %r44, %r1;
	sub.s32 	%r24, %r44, %r90;
	and.b32  	%r25, %r24, 7;
	sub.s32 	%r67, %r90, %r44;
	setp.gt.u32 	%p11, %r67, -8;
	@%p11 bra 	$L__BB1_14;
	mul.lo.s32 	%r68, %r21, %r47;
	shl.b32 	%r69, %r68, 2;
	add.s32 	%r70, %r3, %r69;
	add.s32 	%r88, %r70, %r2;
	shl.b32 	%r27, %r47, 3;
	add.s32 	%r87, %r23, %r90;
	and.b32  	%r71, %r24, -8;
	neg.s32 	%r86, %r71;
	mul.wide.s32 	%rd50, %r47, 4;
$L__BB1_13:
	.pragma "nounroll";
	mul.wide.s32 	%rd46, %r87, 4;
	add.s64 	%rd47, %rd2, %rd46;
	ld.global.f32 	%f116, [%rd47];
	mul.wide.s32 	%rd48, %r88, 4;
	add.s64 	%rd49, %rd1, %rd48;
	ld.global.f32 	%f117, [%rd49];
	fma.rn.f32 	%f118, %f116, %f117, %f172;
	ld.global.f32 	%f119, [%rd47+4];
	add.s64 	%rd51, %rd49, %rd50;
	ld.global.f32 	%f120, [%rd51];
	fma.rn.f32 	%f121, %f119, %f120, %f118;
	ld.global.f32 	%f122, [%rd47+8];
	add.s64 	%rd52, %rd51, %rd50;
	ld.global.f32 	%f123, [%rd52];
	fma.rn.f32 	%f124, %f122, %f123, %f121;
	ld.global.f32 	%f125, [%rd47+12];
	add.s64 	%rd53, %rd52, %rd50;
	ld.global.f32 	%f126, [%rd53];
	fma.rn.f32 	%f127, %f125, %f126, %f124;
	ld.global.f32 	%f128, [%rd47+16];
	add.s64 	%rd54, %rd53, %rd50;
	ld.global.f32 	%f129, [%rd54];
	fma.rn.f32 	%f130, %f128, %f129, %f127;
	ld.global.f32 	%f131, [%rd47+20];
	add.s64 	%rd55, %rd54, %rd50;
	ld.global.f32 	%f132, [%rd55];
	fma.rn.f32 	%f133, %f131, %f132, %f130;
	ld.global.f32 	%f134, [%rd47+24];
	add.s64 	%rd56, %rd55, %rd50;
	ld.global.f32 	%f135, [%rd56];
	fma.rn.f32 	%f136, %f134, %f135, %f133;
	ld.global.f32 	%f137, [%rd47+28];
	add.s64 	%rd57, %rd56, %rd50;
	ld.global.f32 	%f138, [%rd57];
	fma.rn.f32 	%f172, %f137, %f138, %f136;
	add.s32 	%r90, %r90, 8;
	add.s32 	%r88, %r88, %r27;
	add.s32 	%r87, %r87, 8;
	add.s32 	%r86, %r86, 8;
	setp.ne.s32 	%p12, %r86, 0;
	@%p12 bra 	$L__BB1_13;
$L__BB1_14:
	setp.eq.s32 	%p13, %r25, 0;
	@%p13 bra 	$L__BB1_22;
	and.b32  	%r39, %r44, 3;
	setp.lt.u32 	%p14, %r25, 4;
	@%p14 bra 	$L__BB1_17;
	add.s32 	%r72, %r90, %r23;
	mul.wide.s32 	%rd58, %r72, 4;
	add.s64 	%rd59, %rd2, %rd58;
	ld.global.f32 	%f140, [%rd59];
	mad.lo.s32 	%r73, %r90, %r47, %r53;
	mul.wide.s32 	%rd60, %r73, 4;
	add.s64 	%rd61, %rd1, %rd60;
	ld.global.f32 	%f141, [%rd61];
	fma.rn.f32 	%f142, %f140, %f141, %f172;
	ld.global.f32 	%f143, [%rd59+4];
	mul.wide.s32 	%rd62, %r47, 4;
	add.s64 	%rd63, %rd61, %rd62;
	ld.global.f32 	%f144, [%rd63];
	fma.rn.f32 	%f145, %f143, %f144, %f142;
	ld.global.f32 	%f146, [%rd59+8];
	add.s64 	%rd64, %rd63, %rd62;
	ld.global.f32 	%f147, [%rd64];
	fma.rn.f32 	%f148, %f146, %f147, %f145;
	ld.global.f32 	%f149, [%rd59+12];
	add.s64 	%rd65, %rd64, %rd62;
	ld.global.f32 	%f150, [%rd65];
	fma.rn.f32 	%f172, %f149, %f150, %f148;
	add.s32 	%r90, %r90, 4;
$L__BB1_17:
	setp.eq.s32 	%p15, %r39, 0;
	@%p15 bra 	$L__BB1_22;
	setp.eq.s32 	%p16, %r39, 1;
	@%p16 bra 	$L__BB1_20;
	add.s32 	%r74, %r90, %r23;
	mul.wide.s32 	%rd66, %r74, 4;
	add.s64 	%rd67, %rd2, %rd66;
	ld.global.f32 	%f152, [%rd67];
	mad.lo.s32 	%r75, %r90, %r47, %r53;
	mul.wide.s32 	%rd68, %r75, 4;
	add.s64 	%rd69, %rd1, %rd68;
	ld.global.f32 	%f153, [%rd69];
	fma.rn.f32 	%f154, %f152, %f153, %f172;
	ld.global.f32 	%f155, [%rd67+4];
	mul.wide.s32 	%rd70, %r47, 4;
	add.s64 	%rd71, %rd69, %rd70;
	ld.global.f32 	%f156, [%rd71];
	fma.rn.f32 	%f172, %f155, %f156, %f154;
	add.s32 	%r90, %r90, 2;
$L__BB1_20:
	and.b32  	%r76, %r44, 1;
	setp.eq.b32 	%p17, %r76, 1;
	not.pred 	%p18, %p17;
	@%p18 bra 	$L__BB1_22;
	add.s32 	%r77, %r90, %r23;
	mul.wide.s32 	%rd72, %r77, 4;
	add.s64 	%rd73, %rd2, %rd72;
	ld.global.f32 	%f157, [%rd73];
	mad.lo.s32 	%r78, %r90, %r47, %r53;
	mul.wide.s32 	%rd74, %r78, 4;
	add.s64 	%rd75, %rd1, %rd74;
	ld.global.f32 	%f158, [%rd75];
	fma.rn.f32 	%f172, %f157, %f158, %f172;
$L__BB1_22:
	mad.lo.s32 	%r79, %r47, %r1, %r53;
	cvta.to.global.u64 	%rd76, %rd3;
	mul.wide.s32 	%rd77, %r79, 4;
	add.s64 	%rd78, %rd76, %rd77;
	st.global.f32 	[%rd78], %f172;
$L__BB1_23:
	ret;

}


// ===== COMPILED SASS (sm_100) =====

	.target	sm_100

	.elftype	@"ET_EXEC"


//--------------------- .note.nv.tkinfo           --------------------------
	.section	.note.nv.tkinfo,"",@"SHT_NOTE"
	.sectionflags	@"SHF_NOTE_NV_TKINFO"
	.tkinfo
        /*0018*/ 	.word	0x00000002
        /*0030*/ 	.string	""
        /*0030*/ 	.string	"ptxas"
        /*0030*/ 	.string	"Cuda compilation tools, release 13.0, V13.0.88"
        /*0030*/ 	.string	"Build cuda_13.0.r13.0/compiler.36424714_0"
        /*0030*/ 	.string	"-arch sm_100 -m 64 "



//--------------------- .note.nv.cuinfo           --------------------------
	.section	.note.nv.cuinfo,"",@"SHT_NOTE"
	.sectionflags	@"SHF_NOTE_NV_CUINFO"
        /*0018*/ 	.short	0x0002
        /*001a*/ 	.short	0x0064
        /*001c*/ 	.short	0x0082
	.zero		2


//--------------------- .nv.info                  --------------------------
	.section	.nv.info,"",@"SHT_CUDA_INFO"
	.align	4


	//----- nvinfo : EIATTR_REGCOUNT
	.align		4
        /*0000*/ 	.byte	0x04, 0x2f
        /*0002*/ 	.short	(.L_1 - .L_0)
	.align		4
.L_0:
        /*0004*/ 	.word	index@(_Z31basicMatrixMultiplicationKernelPfS_S_i)
        /*0008*/ 	.word	0x0000001e


	//----- nvinfo : EIATTR_FRAME_SIZE
	.align		4
.L_1:
        /*000c*/ 	.byte	0x04, 0x11
        /*000e*/ 	.short	(.L_3 - .L_2)
	.align		4
.L_2:
        /*0010*/ 	.word	index@(_Z31basicMatrixMultiplicationKernelPfS_S_i)
        /*0014*/ 	.word	0x00000000


	//----- nvinfo : EIATTR_REGCOUNT
	.align		4
.L_3:
        /*0018*/ 	.byte	0x04, 0x2f
        /*001a*/ 	.short	(.L_5 - .L_4)
	.align		4
.L_4:
        /*001c*/ 	.word	index@(_Z34unrolledMatrixMultiplicationKernelPfS_S_iii)
        /*0020*/ 	.word	0x00000020


	//----- nvinfo : EIATTR_FRAME_SIZE
	.align		4
.L_5:
        /*0024*/ 	.byte	0x04, 0x11
        /*0026*/ 	.short	(.L_7 - .L_6)
	.align		4
.L_6:
        /*0028*/ 	.word	index@(_Z34unrolledMatrixMultiplicationKernelPfS_S_iii)
        /*002c*/ 	.word	0x00000000


	//----- nvinfo : EIATTR_MIN_STACK_SIZE
	.align		4
.L_7:
        /*0030*/ 	.byte	0x04, 0x12
        /*0032*/ 	.short	(.L_9 - .L_8)
	.align		4
.L_8:
        /*0034*/ 	.word	index@(_Z34unrolledMatrixMultiplicationKernelPfS_S_iii)
        /*0038*/ 	.word	0x00000000


	//----- nvinfo : EIATTR_MIN_STACK_SIZE
	.align		4
.L_9:
        /*003c*/ 	.byte	0x04, 0x12
        /*003e*/ 	.short	(.L_11 - .L_10)
	.align		4
.L_10:
        /*0040*/ 	.word	index@(_Z31basicMatrixMultiplicationKernelPfS_S_i)
        /*0044*/ 	.word	0x00000000
.L_11:


//--------------------- .nv.compat                --------------------------
	.section	.nv.compat,"",@"SHT_CUDA_COMPAT_INFO"
	.align	4
        /*0000*/ 	.byte	0x02, 0x09, 0x00, 0x00, 0x02, 0x02, 0x01, 0x00, 0x02, 0x05, 0x05, 0x00, 0x03, 0x07, 0x01, 0x01
        /*0010*/ 	.byte	0x02, 0x03, 0x00, 0x00, 0x02, 0x06, 0x01, 0x00, 0x04, 0x0b, 0x08, 0x00, 0x09, 0x00, 0x00, 0x00
        /*0020*/ 	.byte	0x00, 0x00, 0x00, 0x00


//--------------------- .nv.info._Z34unrolledMatrixMultiplicationKernelPfS_S_iii --------------------------
	.section	.nv.info._Z34unrolledMatrixMultiplicationKernelPfS_S_iii,"",@"SHT_CUDA_INFO"
	.sectionflags	@""
	.align	4


	//----- nvinfo : EIATTR_CUDA_API_VERSION
	.align		4
        /*0000*/ 	.byte	0x04, 0x37
        /*0002*/ 	.short	(.L_13 - .L_12)
.L_12:
        /*0004*/ 	.word	0x00000082


	//----- nvinfo : EIATTR_KPARAM_INFO
	.align		4
.L_13:
        /*0008*/ 	.byte	0x04, 0x17
        /*000a*/ 	.short	(.L_15 - .L_14)
.L_14:
        /*000c*/ 	.word	0x00000000
        /*0010*/ 	.short	0x0005
        /*0012*/ 	.short	0x0020
        /*0014*/ 	.byte	0x00, 0xf0, 0x11, 0x00


	//----- nvinfo : EIATTR_KPARAM_INFO
	.align		4
.L_15:
        /*0018*/ 	.byte	0x04, 0x17
        /*001a*/ 	.short	(.L_17 - .L_16)
.L_16:
        /*001c*/ 	.word	0x00000000
        /*0020*/ 	.short	0x0004
        /*0022*/ 	.short	0x001c
        /*0024*/ 	.byte	0x00, 0xf0, 0x11, 0x00


	//----- nvinfo : EIATTR_KPARAM_INFO
	.align		4
.L_17:
        /*0028*/ 	.byte	0x04, 0x17
        /*002a*/ 	.short	(.L_19 - .L_18)
.L_18:
        /*002c*/ 	.word	0x00000000
        /*0030*/ 	.short	0x0003
        /*0032*/ 	.short	0x0018
        /*0034*/ 	.byte	0x00, 0xf0, 0x11, 0x00


	//----- nvinfo : EIATTR_KPARAM_INFO
	.align		4
.L_19:
        /*0038*/ 	.byte	0x04, 0x17
        /*003a*/ 	.short	(.L_21 - .L_20)
.L_20:
        /*003c*/ 	.word	0x00000000
        /*0040*/ 	.short	0x0002
        /*0042*/ 	.short	0x0010
        /*0044*/ 	.byte	0x00, 0xf5, 0x21, 0x00


	//----- nvinfo : EIATTR_KPARAM_INFO
	.align		4
.L_21:
        /*0048*/ 	.byte	0x04, 0x17
        /*004a*/ 	.short	(.L_23 - .L_22)
.L_22:
        /*004c*/ 	.word	0x00000000
        /*0050*/ 	.short	0x0001
        /*0052*/ 	.short	0x0008
        /*0054*/ 	.byte	0x00, 0xf5, 0x21, 0x00


	//----- nvinfo : EIATTR_KPARAM_INFO
	.align		4
.L_23:
        /*0058*/ 	.byte	0x04, 0x17
        /*005a*/ 	.short	(.L_25 - .L_24)
.L_24:
        /*005c*/ 	.word	0x00000000
        /*0060*/ 	.short	0x0000
        /*0062*/ 	.short	0x0000
        /*0064*/ 	.byte	0x00, 0xf5, 0x21, 0x00


	//----- nvinfo : EIATTR_SPARSE_MMA_MASK
	.align		4
.L_25:
        /*0068*/ 	.byte	0x03, 0x50
        /*006a*/ 	.short	0x0000


	//----- nvinfo : EIATTR_MAXREG_COUNT
	.align		4
        /*006c*/ 	.byte	0x03, 0x1b
        /*006e*/ 	.short	0x00ff


	//----- nvinfo : EIATTR_MERCURY_ISA_VERSION
	.align		4
        /*0070*/ 	.byte	0x03, 0x5f
        /*0072*/ 	.short	0x0101


	//----- nvinfo : EIATTR_VRC_CTA_INIT_COUNT
	.align		4
        /*0074*/ 	.byte	0x02, 0x4a
	.zero		1
	.zero		1


	//----- nvinfo : EIATTR_EXIT_INSTR_OFFSETS
	.align		4
        /*0078*/ 	.byte	0x04, 0x1c
        /*007a*/ 	.short	(.L_27 - .L_26)


	//   ....[0]....
.L_26:
        /*007c*/ 	.word	0x000000e0


	//   ....[1]....
        /*0080*/ 	.word	0x00001270


	//----- nvinfo : EIATTR_CBANK_PARAM_SIZE
	.align		4
.L_27:
        /*0084*/ 	.byte	0x03, 0x19
        /*0086*/ 	.short	0x0024


	//----- nvinfo : EIATTR_PARAM_CBANK
	.align		4
        /*0088*/ 	.byte	0x04, 0x0a
        /*008a*/ 	.short	(.L_29 - .L_28)
	.align		4
.L_28:
        /*008c*/ 	.word	index@(.nv.constant0._Z34unrolledMatrixMultiplicationKernelPfS_S_iii)
        /*0090*/ 	.short	0x0380
        /*0092*/ 	.short	0x0024


	//----- nvinfo : EIATTR_SW_WAR
	.align		4
.L_29:
        /*0094*/ 	.byte	0x04, 0x36
        /*0096*/ 	.short	(.L_31 - .L_30)
.L_30:
        /*0098*/ 	.word	0x00000008
.L_31:


//--------------------- .nv.info._Z31basicMatrixMultiplicationKernelPfS_S_i --------------------------
	.section	.nv.info._Z31basicMatrixMultiplicationKernelPfS_S_i,"",@"SHT_CUDA_INFO"
	.sectionflags	@""
	.align	4


	//----- nvinfo : EIATTR_CUDA_API_VERSION
	.align		4
        /*0000*/ 	.byte	0x04, 0x37
        /*0002*/ 	.short	(.L_33 - .L_32)
.L_32:
        /*0004*/ 	.word	0x00000082


	//----- nvinfo : EIATTR_KPARAM_INFO
	.align		4
.L_33:
        /*0008*/ 	.byte	0x04, 0x17
        /*000a*/ 	.short	(.L_35 - .L_34)
.L_34:
        /*000c*/ 	.word	0x00000000
        /*0010*/ 	.short	0x0003
        /*0012*/ 	.short	0x0018
        /*0014*/ 	.byte	0x00, 0xf0, 0x11, 0x00


	//----- nvinfo : EIATTR_KPARAM_INFO
	.align		4
.L_35:
        /*0018*/ 	.byte	0x04, 0x17
        /*001a*/ 	.short	(.L_37 - .L_36)
.L_36:
        /*001c*/ 	.word	0x00000000
        /*0020*/ 	.short	0x0002
        /*0022*/ 	.short	0x0010
        /*0024*/ 	.byte	0x00, 0xf5, 0x21, 0x00


	//----- nvinfo : EIATTR_KPARAM_INFO
	.align		4
.L_37:
        /*0028*/ 	.byte	0x04, 0x17
        /*002a*/ 	.short	(.L_39 - .L_38)
.L_38:
        /*002c*/ 	.word	0x00000000
        /*0030*/ 	.short	0x0001
        /*0032*/ 	.short	0x0008
        /*0034*/ 	.byte	0x00, 0xf5, 0x21, 0x00


	//----- nvinfo : EIATTR_KPARAM_INFO
	.align		4
.L_39:
        /*0038*/ 	.byte	0x04, 0x17
        /*003a*/ 	.short	(.L_41 - .L_40)
.L_40:
        /*003c*/ 	.word	0x00000000
        /*0040*/ 	.short	0x0000
        /*0042*/ 	.short	0x0000
        /*0044*/ 	.byte	0x00, 0xf5, 0x21, 0x00


	//----- nvinfo : EIATTR_SPARSE_MMA_MASK
	.align		4
.L_41:
        /*0048*/ 	.byte	0x03, 0x50
        /*004a*/ 	.short	0x0000


	//----- nvinfo : EIATTR_MAXREG_COUNT
	.align		4
        /*004c*/ 	.byte	0x03, 0x1b
        /*004e*/ 	.short	0x00ff


	//----- nvinfo : EIATTR_MERCURY_ISA_VERSION
	.align		4
        /*0050*/ 	.byte	0x03, 0x5f
        /*0052*/ 	.short	0x0101


	//----- nvinfo : EIATTR_VRC_CTA_INIT_COUNT
	.align		4
        /*0054*/ 	.byte	0x02, 0x4a
	.zero		1
	.zero		1


	//----- nvinfo : EIATTR_EXIT_INSTR_OFFSETS
	.align		4
        /*0058*/ 	.byte	0x04, 0x1c
        /*005a*/ 	.short	(.L_43 - .L_42)


	//   ....[0]....
.L_42:
        /*005c*/ 	.word	0x000000c0


	//   ....[1]....
        /*0060*/ 	.word	0x00000a90


	//----- nvinfo : EIATTR_CBANK_PARAM_SIZE
	.align		4
.L_43:
        /*0064*/ 	.byte	0x03, 0x19
        /*0066*/ 	.short	0x001c


	//----- nvinfo : EIATTR_PARAM_CBANK
	.align		4
        /*0068*/ 	.byte	0x04, 0x0a
        /*006a*/ 	.short	(.L_45 - .L_44)
	.align		4
.L_44:
        /*006c*/ 	.word	index@(.nv.constant0._Z31basicMatrixMultiplicationKernelPfS_S_i)
        /*0070*/ 	.short	0x0380
        /*0072*/ 	.short	0x001c


	//----- nvinfo : EIATTR_SW_WAR
	.align		4
.L_45:
        /*0074*/ 	.byte	0x04, 0x36
        /*0076*/ 	.short	(.L_47 - .L_46)
.L_46:
        /*0078*/ 	.word	0x00000008
.L_47:


//--------------------- .nv.callgraph             --------------------------
	.section	.nv.callgraph,"",@"SHT_CUDA_CALLGRAPH"
	.align	4
	.sectionentsize	8
	.align		4
        /*0000*/ 	.word	0x00000000
	.align		4
        /*0004*/ 	.word	0xffffffff
	.align		4
        /*0008*/ 	.word	0x00000000
	.align		4
        /*000c*/ 	.word	0xfffffffe
	.align		4
        /*0010*/ 	.word	0x00000000
	.align		4
        /*0014*/ 	.word	0xfffffffd
	.align		4
        /*0018*/ 	.word	0x00000000
	.align		4
        /*001c*/ 	.word	0xfffffffc


//--------------------- .text._Z34unrolledMatrixMultiplicationKernelPfS_S_iii --------------------------
	.section	.text._Z34unrolledMatrixMultiplicationKernelPfS_S_iii,"ax",@progbits
	.align	128
        .global         _Z34unrolledMatrixMultiplicationKernelPfS_S_iii
        .type           _Z34unrolledMatrixMultiplicationKernelPfS_S_iii,@function
        .size           _Z34unrolledMatrixMultiplicationKernelPfS_S_iii,(.L_x_14 - _Z34unrolledMatrixMultiplicationKernelPfS_S_iii)
        .other          _Z34unrolledMatrixMultiplicationKernelPfS_S_iii,@"STO_CUDA_ENTRY STV_DEFAULT"
_Z34unrolledMatrixMultiplicationKernelPfS_S_iii:
.text._Z34unrolledMatrixMultiplicationKernelPfS_S_iii:
[----:B------:R-:W-:Y:S01]  /*0000*/  LDC R1, c[0x0][0x37c] ;  /* 0x0000df00ff017b82 */ /* 0x000fe20000000800 */
[----:B------:R-:W0:Y:S07]  /*0010*/  S2R R0, SR_TID.Y ;  /* 0x0000000000007919 */ /* 0x000e2e0000002200 */
[----:B------:R-:W1:Y:S01]  /*0020*/  S2UR UR5, SR_CTAID.Y ;  /* 0x00000000000579c3 */ /* 0x000e620000002600 */
[----:B------:R-:W2:Y:S01]  /*0030*/  LDCU UR7, c[0x0][0x398] ;  /* 0x00007300ff0777ac */ /* 0x000ea20008000800 */
[----:B------:R-:W3:Y:S06]  /*0040*/  S2R R5, SR_TID.X ;  /* 0x0000000000057919 */ /* 0x000eec0000002100 */
[----:B------:R-:W3:Y:S01]  /*0050*/  LDC R4, c[0x0][0x360] ;  /* 0x0000d800ff047b82 */ /* 0x000ee20000000800 */
[----:B------:R-:W1:Y:S07]  /*0060*/  LDCU UR4, c[0x0][0x364] ;  /* 0x00006c80ff0477ac */ /* 0x000e6e0008000800 */
[----:B------:R-:W3:Y:S08]  /*0070*/  S2UR UR6, SR_CTAID.X ;  /* 0x00000000000679c3 */ /* 0x000ef00000002500 */
[----:B------:R-:W4:Y:S01]  /*0080*/  LDC R2, c[0x0][0x3a0] ;  /* 0x0000e800ff027b82 */ /* 0x000f220000000800 */
[----:B-1----:R-:W-:-:S06]  /*0090*/  UIMAD UR5, UR5, UR4, URZ ;  /* 0x00000004050572a4 */ /* 0x002fcc000f8e02ff */
[----:B0-----:R-:W-:Y:S01]  /*00a0*/  IADD3 R3, PT, PT, R0, UR5, RZ ;  /* 0x0000000500037c10 */ /* 0x001fe2000fffe0ff */
[----:B---3--:R-:W-:-:S03]  /*00b0*/  IMAD R4, R4, UR6, R5 ;  /* 0x0000000604047c24 */ /* 0x008fc6000f8e0205 */
[----:B----4-:R-:W-:-:S04]  /*00c0*/  ISETP.GE.AND P0, PT, R3, R2, PT ;  /* 0x000000020300720c */ /* 0x010fc80003f06270 */
[----:B--2---:R-:W-:-:S13]  /*00d0*/  ISETP.GE.OR P0, PT, R4, UR7, P0 ;  /* 0x0000000704007c0c */ /* 0x004fda0008706670 */
[----:B------:R-:W-:Y:S05]  /*00e0*/  @P0 EXIT ;  /* 0x000000000000094d */ /* 0x000fea0003800000 */
[----:B------:R-:W0:Y:S01]  /*00f0*/  LDC R5, c[0x0][0x39c] ;  /* 0x0000e700ff057b82 */ /* 0x000e220000000800 */
[----:B------:R-:W1:Y:S01]  /*0100*/  LDCU.64 UR6, c[0x0][0x358] ;  /* 0x00006b00ff0677ac */ /* 0x000e620008000a00 */
[----:B------:R-:W-:Y:S01]  /*0110*/  HFMA2 R19, -RZ, RZ, 0, 0 ;  /* 0x00000000ff137431 */ /* 0x000fe200000001ff */
[----:B0-----:R-:W-:-:S13]  /*0120*/  ISETP.GE.AND P0, PT, R5, 0x4, PT ;  /* 0x000000040500780c */ /* 0x001fda0003f06270 */
[----:B-1----:R-:W-:Y:S05]  /*0130*/  @!P0 BRA `(.L_x_0) ;  /* 0x0000000800788947 */ /* 0x002fea0003800000 */
[----:B------:R-:W-:Y:S01]  /*0140*/  IADD3 R7, PT, PT, R5, -0x4, RZ ;  /* 0xfffffffc05077810 */ /* 0x000fe20007ffe0ff */
[----:B------:R-:W-:Y:S01]  /*0150*/  UMOV UR4, URZ ;  /* 0x000000ff00047c82 */ /* 0x000fe20008000000 */
[----:B------:R-:W-:Y:S01]  /*0160*/  IMAD R9, R4, R5, RZ ;  /* 0x0000000504097224 */ /* 0x000fe200078e02ff */
[----:B------:R-:W-:Y:S02]  /*0170*/  MOV R19, RZ ;  /* 0x000000ff00137202 */ /* 0x000fe40000000f00 */
[C---:B------:R-:W-:Y:S02]  /*0180*/  ISETP.GE.U32.AND P1, PT, R7.reuse, 0xc, PT ;  /* 0x0000000c0700780c */ /* 0x040fe40003f26070 */
[----:B------:R-:W-:-:S04]  /*0190*/  LEA.HI R6, R7, 0x1, RZ, 0x1e ;  /* 0x0000000107067811 */ /* 0x000fc800078ff0ff */
[----:B------:R-:W-:-:S07]  /*01a0*/  LOP3.LUT P0, R8, R6, 0x3, RZ, 0xc0, !PT ;  /* 0x0000000306087812 */ /* 0x000fce000780c0ff */
[----:B------:R-:W-:Y:S06]  /*01b0*/  @!P1 BRA `(.L_x_1) ;  /* 0x00000004004c9947 */ /* 0x000fec0003800000 */
[----:B------:R-:W-:Y:S01]  /*01c0*/  LOP3.LUT R18, R6, 0x7ffffffc, RZ, 0xc0, !PT ;  /* 0x7ffffffc06127812 */ /* 0x000fe200078ec0ff */
[----:B------:R-:W-:Y:S01]  /*01d0*/  UMOV UR4, URZ ;  /* 0x000000ff00047c82 */ /* 0x000fe20008000000 */
[----:B------:R-:W-:Y:S02]  /*01e0*/  MOV R19, RZ ;  /* 0x000000ff00137202 */ /* 0x000fe40000000f00 */
[----:B------:R-:W-:Y:S02]  /*01f0*/  MOV R6, R9 ;  /* 0x0000000900067202 */ /* 0x000fe40000000f00 */
[----:B------:R-:W-:Y:S02]  /*0200*/  MOV R11, R3 ;  /* 0x00000003000b7202 */ /* 0x000fe40000000f00 */
[----:B------:R-:W-:-:S07]  /*0210*/  IADD3 R18, PT, PT, -R18, RZ, RZ ;  /* 0x000000ff12127210 */ /* 0x000fce0007ffe1ff */
.L_x_2:
[----:B------:R-:W0:Y:S08]  /*0220*/  LDC.64 R14, c[0x0][0x388] ;  /* 0x0000e200ff0e7b82 */ /* 0x000e300000000a00 */
[----:B------:R-:W1:Y:S01]  /*0230*/  LDC.64 R12, c[0x0][0x380] ;  /* 0x0000e000ff0c7b82 */ /* 0x000e620000000a00 */
[----:B0-----:R-:W-:-:S05]  /*0240*/  IMAD.WIDE R14, R11, 0x4, R14 ;  /* 0x000000040b0e7825 */ /* 0x001fca00078e020e */
[----:B------:R0:W2:Y:S01]  /*0250*/  LDG.E R10, desc[UR6][R14.64] ;  /* 0x000000060e0a7981 */ /* 0x0000a2000c1e1900 */
[----:B------:R-:W-:-:S04]  /*0260*/  IMAD.WIDE R28, R2, 0x4, R14 ;  /* 0x00000004021c7825 */ /* 0x000fc800078e020e */
[----:B-1----:R-:W-:Y:S01]  /*0270*/  IMAD.WIDE R12, R6, 0x4, R12 ;  /* 0x00000004060c7825 */ /* 0x002fe200078e020c */
[----:B------:R-:W3:Y:S04]  /*0280*/  LDG.E R17, desc[UR6][R28.64] ;  /* 0x000000061c117981 */ /* 0x000ee8000c1e1900 */
[----:B------:R-:W3:Y:S04]  /*0290*/  LDG.E R16, desc[UR6][R12.64+0x4] ;  /* 0x000004060c107981 */ /* 0x000ee8000c1e1900 */
[----:B------:R-:W2:Y:S01]  /*02a0*/  LDG.E R27, desc[UR6][R12.64] ;  /* 0x000000060c1b7981 */ /* 0x000ea2000c1e1900 */
[----:B------:R-:W-:-:S03]  /*02b0*/  IMAD.WIDE R22, R2, 0x4, R28 ;  /* 0x0000000402167825 */ /* 0x000fc600078e021c */
[----:B------:R-:W4:Y:S04]  /*02c0*/  LDG.E R24, desc[UR6][R12.64+0x8] ;  /* 0x000008060c187981 */ /* 0x000f28000c1e1900 */
[----:B------:R3:W4:Y:S01]  /*02d0*/  LDG.E R25, desc[UR6][R22.64] ;  /* 0x0000000616197981 */ /* 0x000722000c1e1900 */
[----:B0-----:R-:W-:-:S05]  /*02e0*/  IMAD.WIDE R14, R2, 0x4, R22 ;  /* 0x00000004020e7825 */ /* 0x001fca00078e0216 */
[----:B------:R-:W5:Y:S01]  /*02f0*/  LDG.E R26, desc[UR6][R14.64] ;  /* 0x000000060e1a7981 */ /* 0x000f62000c1e1900 */
[----:B------:R-:W-:-:S04]  /*0300*/  IMAD.WIDE R20, R2, 0x4, R14 ;  /* 0x0000000402147825 */ /* 0x000fc800078e020e */
[----:B---3--:R-:W-:Y:S01]  /*0310*/  FMUL R22, R16, R17 ;  /* 0x0000001110167220 */ /* 0x008fe20000400000 */
[C---:B------:R-:W-:Y:S02]  /*0320*/  IMAD.WIDE R16, R2.reuse, 0x4, R20 ;  /* 0x0000000402107825 */ /* 0x040fe400078e0214 */
[----:B------:R4:W3:Y:S02]  /*0330*/  LDG.E R20, desc[UR6][R20.64] ;  /* 0x0000000614147981 */ /* 0x0008e4000c1e1900 */
[----:B--2---:R-:W-:Y:S02]  /*0340*/  FFMA R29, R27, R10, R22 ;  /* 0x0000000a1b1d7223 */ /* 0x004fe40000000016 */
[----:B------:R-:W2:Y:S01]  /*0350*/  LDG.E R10, desc[UR6][R12.64+0x14] ;  /* 0x000014060c0a7981 */ /* 0x000ea2000c1e1900 */
[----:B------:R-:W-:-:S03]  /*0360*/  IMAD.WIDE R22, R2, 0x4, R16 ;  /* 0x0000000402167825 */ /* 0x000fc600078e0210 */
[----:B------:R-:W2:Y:S01]  /*0370*/  LDG.E R27, desc[UR6][R16.64] ;  /* 0x00000006101b7981 */ /* 0x000ea2000c1e1900 */
[----:B----4-:R-:W-:-:S03]  /*0380*/  FFMA R21, R24, R25, R29 ;  /* 0x0000001918157223 */ /* 0x010fc6000000001d */
[----:B------:R-:W4:Y:S04]  /*0390*/  LDG.E R24, desc[UR6][R12.64+0x18] ;  /* 0x000018060c187981 */ /* 0x000f28000c1e1900 */
[----:B------:R-:W4:Y:S04]  /*03a0*/  LDG.E R25, desc[UR6][R22.64] ;  /* 0x0000000616197981 */ /* 0x000f28000c1e1900 */
[----:B------:R-:W3:Y:S04]  /*03b0*/  LDG.E R17, desc[UR6][R12.64+0x10] ;  /* 0x000010060c117981 */ /* 0x000ee8000c1e1900 */
[----:B------:R-:W5:Y:S01]  /*03c0*/  LDG.E R16, desc[UR6][R12.64+0xc] ;  /* 0x00000c060c107981 */ /* 0x000f62000c1e1900 */
[----:B------:R-:W-:-:S04]  /*03d0*/  IMAD.WIDE R28, R2, 0x4, R22 ;  /* 0x00000004021c7825 */ /* 0x000fc800078e0216 */
[----:B------:R-:W-:Y:S02]  /*03e0*/  IMAD.WIDE R14, R2, 0x4, R28 ;  /* 0x00000004020e7825 */ /* 0x000fe400078e021c */
[----:B------:R-:W4:Y:S02]  /*03f0*/  LDG.E R28, desc[UR6][R28.64] ;  /* 0x000000061c1c7981 */ /* 0x000f24000c1e1900 */
[----:B--2---:R-:W-:-:S04]  /*0400*/  FMUL R10, R10, R27 ;  /* 0x0000001b0a0a7220 */ /* 0x004fc80000400000 */
[----:B---3--:R-:W-:Y:S01]  /*0410*/  FFMA R27, R17, R20, R10 ;  /* 0x00000014111b7223 */ /* 0x008fe2000000000a */
[----:B-----5:R-:W-:Y:S01]  /*0420*/  FFMA R26, R16, R26, R21 ;  /* 0x0000001a101a7223 */ /* 0x020fe20000000015 */
[----:B------:R-:W-:-:S04]  /*0430*/  IMAD.WIDE R16, R2, 0x4, R14 ;  /* 0x0000000402107825 */ /* 0x000fc800078e020e */
[----:B----4-:R-:W-:Y:S01]  /*0440*/  FFMA R24, R24, R25, R27 ;  /* 0x0000001918187223 */ /* 0x010fe2000000001b */
[----:B------:R-:W2:Y:S04]  /*0450*/  LDG.E R14, desc[UR6][R14.64] ;  /* 0x000000060e0e7981 */ /* 0x000ea8000c1e1900 */
[----:B------:R-:W3:Y:S04]  /*0460*/  LDG.E R27, desc[UR6][R12.64+0x1c] ;  /* 0x00001c060c1b7981 */ /* 0x000ee8000c1e1900 */
[----:B------:R-:W4:Y:S04]  /*0470*/  LDG.E R25, desc[UR6][R12.64+0x24] ;  /* 0x000024060c197981 */ /* 0x000f28000c1e1900 */
[----:B------:R-:W4:Y:S01]  /*0480*/  LDG.E R10, desc[UR6][R16.64] ;  /* 0x00000006100a7981 */ /* 0x000f22000c1e1900 */
[----:B------:R-:W-:-:S03]  /*0490*/  IMAD.WIDE R20, R2, 0x4, R16 ;  /* 0x0000000402147825 */ /* 0x000fc600078e0210 */
[----:B------:R-:W2:Y:S04]  /*04a0*/  LDG.E R15, desc[UR6][R12.64+0x20] ;  /* 0x000020060c0f7981 */ /* 0x000ea8000c1e1900 */
[----:B------:R-:W5:Y:S04]  /*04b0*/  LDG.E R29, desc[UR6][R20.64] ;  /* 0x00000006141d7981 */ /* 0x000f68000c1e1900 */
[----:B------:R-:W5:Y:S01]  /*04c0*/  LDG.E R16, desc[UR6][R12.64+0x28] ;  /* 0x000028060c107981 */ /* 0x000f62000c1e1900 */
[----:B------:R-:W-:-:S04]  /*04d0*/  IMAD.WIDE R22, R2, 0x4, R20 ;  /* 0x0000000402167825 */ /* 0x000fc800078e0214 */
[----:B---3--:R-:W-:Y:S01]  /*04e0*/  FFMA R27, R27, R28, R24 ;  /* 0x0000001c1b1b7223 */ /* 0x008fe20000000018 */
[----:B----4-:R-:W-:Y:S01]  /*04f0*/  FMUL R10, R25, R10 ;  /* 0x0000000a190a7220 */ /* 0x010fe20000400000 */
[C---:B------:R-:W-:Y:S02]  /*0500*/  IMAD.WIDE R24, R2.reuse, 0x4, R22 ;  /* 0x0000000402187825 */ /* 0x040fe400078e0216 */
[----:B------:R0:W3:Y:S02]  /*0510*/  LDG.E R22, desc[UR6][R22.64] ;  /* 0x0000000616167981 */ /* 0x0000e4000c1e1900 */
[----:B--2---:R-:W-:Y:S01]  /*0520*/  FFMA R17, R15, R14, R10 ;  /* 0x0000000e0f117223 */ /* 0x004fe2000000000a */
[----:B------:R-:W-:Y:S01]  /*0530*/  IMAD.WIDE R14, R2, 0x4, R24 ;  /* 0x00000004020e7825 */ /* 0x000fe200078e0218 */
[----:B------:R-:W2:Y:S03]  /*0540*/  LDG.E R10, desc[UR6][R12.64+0x34] ;  /* 0x000034060c0a7981 */ /* 0x000ea6000c1e1900 */
[----:B-----5:R-:W-:Y:S01]  /*0550*/  FFMA R28, R16, R29, R17 ;  /* 0x0000001d101c7223 */ /* 0x020fe20000000011 */
[C---:B------:R-:W-:Y:S01]  /*0560*/  IMAD.WIDE R16, R2.reuse, 0x4, R14 ;  /* 0x0000000402107825 */ /* 0x040fe200078e020e */
[----:B------:R-:W2:Y:S04]  /*0570*/  LDG.E R29, desc[UR6][R14.64] ;  /* 0x000000060e1d7981 */ /* 0x000ea8000c1e1900 */
[----:B------:R-:W0:Y:S01]  /*0580*/  LDG.E R24, desc[UR6][R24.64] ;  /* 0x0000000618187981 */ /* 0x000e22000c1e1900 */
[----:B------:R-:W-:-:S03]  /*0590*/  IMAD.WIDE R20, R2, 0x4, R16 ;  /* 0x0000000402147825 */ /* 0x000fc600078e0210 */
[----:B------:R-:W0:Y:S04]  /*05a0*/  LDG.E R23, desc[UR6][R12.64+0x30] ;  /* 0x000030060c177981 */ /* 0x000e28000c1e1900 */
[----:B------:R-:W3:Y:S04]  /*05b0*/  LDG.E R15, desc[UR6][R12.64+0x2c] ;  /* 0x00002c060c0f7981 */ /* 0x000ee8000c1e1900 */
[----:B------:R-:W4:Y:S04]  /*05c0*/  LDG.E R14, desc[UR6][R12.64+0x38] ;  /* 0x000038060c0e7981 */ /* 0x000f28000c1e1900 */
[----:B------:R-:W5:Y:S04]  /*05d0*/  LDG.E R25, desc[UR6][R12.64+0x3c] ;  /* 0x00003c060c197981 */ /* 0x000f68000c1e1900 */
[----:B------:R-:W5:Y:S04]  /*05e0*/  LDG.E R20, desc[UR6][R20.64] ;  /* 0x0000000614147981 */ /* 0x000f68000c1e1900 */
[----:B------:R-:W4:Y:S01]  /*05f0*/  LDG.E R13, desc[UR6][R16.64] ;  /* 0x00000006100d7981 */ /* 0x000f22000c1e1900 */
[----:B------:R-:W-:Y:S01]  /*0600*/  IADD3 R18, PT, PT, R18, 0x4, RZ ;  /* 0x0000000412127810 */ /* 0x000fe20007ffe0ff */
[----:B------:R-:W-:-:S03]  /*0610*/  FADD R26, R26, R19 ;  /* 0x000000131a1a7221 */ /* 0x000fc60000000000 */
[----:B------:R-:W-:Y:S01]  /*0620*/  ISETP.NE.AND P1, PT, R18, RZ, PT ;  /* 0x000000ff1200720c */ /* 0x000fe20003f25270 */
[----:B------:R-:W-:Y:S01]  /*0630*/  FADD R26, R26, R27 ;  /* 0x0000001b1a1a7221 */ /* 0x000fe20000000000 */
[----:B------:R-:W-:Y:S01]  /*0640*/  UIADD3 UR4, UPT, UPT, UR4, 0x10, URZ ;  /* 0x0000001004047890 */ /* 0x000fe2000fffe0ff */
[----:B------:R-:W-:Y:S02]  /*0650*/  IADD3 R6, PT, PT, R6, 0x10, RZ ;  /* 0x0000001006067810 */ /* 0x000fe40007ffe0ff */
[----:B------:R-:W-:Y:S01]  /*0660*/  LEA R11, R2, R11, 0x4 ;  /* 0x0000000b020b7211 */ /* 0x000fe200078e20ff */
[----:B--2---:R-:W-:-:S04]  /*0670*/  FMUL R10, R10, R29 ;  /* 0x0000001d0a0a7220 */ /* 0x004fc80000400000 */
[----:B0-----:R-:W-:Y:S01]  /*0680*/  FFMA R23, R23, R24, R10 ;  /* 0x0000001817177223 */ /* 0x001fe2000000000a */
[----:B---3--:R-:W-:-:S04]  /*0690*/  FFMA R15, R15, R22, R28 ;  /* 0x000000160f0f7223 */ /* 0x008fc8000000001c */
[----:B------:R-:W-:Y:S01]  /*06a0*/  FADD R15, R26, R15 ;  /* 0x0000000f1a0f7221 */ /* 0x000fe20000000000 */
[----:B----4-:R-:W-:-:S04]  /*06b0*/  FFMA R14, R14, R13, R23 ;  /* 0x0000000d0e0e7223 */ /* 0x010fc80000000017 */
[----:B-----5:R-:W-:-:S04]  /*06c0*/  FFMA R14, R25, R20, R14 ;  /* 0x00000014190e7223 */ /* 0x020fc8000000000e */
[----:B------:R-:W-:Y:S01]  /*06d0*/  FADD R19, R15, R14 ;  /* 0x0000000e0f137221 */ /* 0x000fe20000000000 */
[----:B------:R-:W-:Y:S06]  /*06e0*/  @P1 BRA `(.L_x_2) ;  /* 0xfffffff800cc1947 */ /* 0x000fec000383ffff */
.L_x_1:
[----:B------:R-:W-:Y:S05]  /*06f0*/  @!P0 BRA `(.L_x_0) ;  /* 0x0000000400088947 */ /* 0x000fea0003800000 */
[----:B------:R-:W-:Y:S02]  /*0700*/  ISETP.NE.AND P1, PT, R8, 0x1, PT ;  /* 0x000000010800780c */ /* 0x000fe40003f25270 */
[----:B------:R-:W-:-:S11]  /*0710*/  LOP3.LUT P0, RZ, R7, 0x4, RZ, 0xc0, !PT ;  /* 0x0000000407ff7812 */ /* 0x000fd6000780c0ff */
[----:B------:R-:W-:Y:S05]  /*0720*/  @!P1 BRA `(.L_x_3) ;  /* 0x0000000000a09947 */ /* 0x000fea0003800000 */
[----:B------:R-:W0:Y:S01]  /*0730*/  LDC.64 R16, c[0x0][0x388] ;  /* 0x0000e200ff107b82 */ /* 0x000e220000000a00 */
[----:B------:R-:W-:-:S07]  /*0740*/  IMAD R11, R2, UR4, R3 ;  /* 0x00000004020b7c24 */ /* 0x000fce000f8e0203 */
[----:B------:R-:W1:Y:S01]  /*0750*/  LDC.64 R6, c[0x0][0x380] ;  /* 0x0000e000ff067b82 */ /* 0x000e620000000a00 */
[----:B0-----:R-:W-:Y:S01]  /*0760*/  IMAD.WIDE R16, R11, 0x4, R16 ;  /* 0x000000040b107825 */ /* 0x001fe200078e0210 */
[----:B------:R-:W-:-:S04]  /*0770*/  IADD3 R11, PT, PT, R9, UR4, RZ ;  /* 0x00000004090b7c10 */ /* 0x000fc8000fffe0ff */
[----:B------:R0:W2:Y:S01]  /*0780*/  LDG.E R8, desc[UR6][R16.64] ;  /* 0x0000000610087981 */ /* 0x0000a2000c1e1900 */
[----:B------:R-:W-:-:S04]  /*0790*/  IMAD.WIDE R22, R2, 0x4, R16 ;  /* 0x0000000402167825 */ /* 0x000fc800078e0210 */
[----:B-1----:R-:W-:-:S04]  /*07a0*/  IMAD.WIDE R6, R11, 0x4, R6 ;  /* 0x000000040b067825 */ /* 0x002fc800078e0206 */
[C---:B------:R-:W-:Y:S01]  /*07b0*/  IMAD.WIDE R12, R2.reuse, 0x4, R22 ;  /* 0x00000004020c7825 */ /* 0x040fe200078e0216 */
[----:B------:R-:W3:Y:S04]  /*07c0*/  LDG.E R18, desc[UR6][R6.64+0x4] ;  /* 0x0000040606127981 */ /* 0x000ee8000c1e1900 */
[----:B------:R-:W3:Y:S01]  /*07d0*/  LDG.E R23, desc[UR6][R22.64] ;  /* 0x0000000616177981 */ /* 0x000ee2000c1e1900 */
[----:B------:R-:W-:-:S03]  /*07e0*/  IMAD.WIDE R14, R2, 0x4, R12 ;  /* 0x00000004020e7825 */ /* 0x000fc600078e020c */
[----:B------:R-:W2:Y:S01]  /*07f0*/  LDG.E R27, desc[UR6][R6.64] ;  /* 0x00000006061b7981 */ /* 0x000ea2000c1e1900 */
[----:B------:R-:W-:-:S03]  /*0800*/  IMAD.WIDE R10, R2, 0x4, R14 ;  /* 0x00000004020a7825 */ /* 0x000fc600078e020e */
[----:B------:R-:W4:Y:S04]  /*0810*/  LDG.E R26, desc[UR6][R6.64+0x14] ;  /* 0x00001406061a7981 */ /* 0x000f28000c1e1900 */
[----:B------:R1:W5:Y:S01]  /*0820*/  LDG.E R24, desc[UR6][R12.64] ;  /* 0x000000060c187981 */ /* 0x000362000c1e1900 */
[----:B0-----:R-:W-:-:S03]  /*0830*/  IMAD.WIDE R16, R2, 0x4, R10 ;  /* 0x0000000402107825 */ /* 0x001fc600078e020a */
[----:B------:R-:W5:Y:S01]  /*0840*/  LDG.E R11, desc[UR6][R10.64] ;  /* 0x000000060a0b7981 */ /* 0x000f62000c1e1900 */
[----:B------:R-:W-:-:S03]  /*0850*/  IMAD.WIDE R20, R2, 0x4, R16 ;  /* 0x0000000402147825 */ /* 0x000fc600078e0210 */
[----:B------:R-:W4:Y:S04]  /*0860*/  LDG.E R25, desc[UR6][R16.64] ;  /* 0x0000000610197981 */ /* 0x000f28000c1e1900 */
[----:B------:R-:W5:Y:S01]  /*0870*/  LDG.E R29, desc[UR6][R6.64+0x8] ;  /* 0x00000806061d7981 */ /* 0x000f62000c1e1900 */
[----:B-1----:R-:W-:-:S03]  /*0880*/  IMAD.WIDE R12, R2, 0x4, R20 ;  /* 0x00000004020c7825 */ /* 0x002fc600078e0214 */
[----:B------:R-:W5:Y:S04]  /*0890*/  LDG.E R10, desc[UR6][R6.64+0x10] ;  /* 0x00001006060a7981 */ /* 0x000f68000c1e1900 */
[----:B------:R-:W5:Y:S04]  /*08a0*/  LDG.E R14, desc[UR6][R14.64] ;  /* 0x000000060e0e7981 */ /* 0x000f68000c1e1900 */
[----:B------:R-:W5:Y:S04]  /*08b0*/  LDG.E R28, desc[UR6][R6.64+0xc] ;  /* 0x00000c06061c7981 */ /* 0x000f68000c1e1900 */
[----:B------:R-:W5:Y:S04]  /*08c0*/  LDG.E R22, desc[UR6][R20.64] ;  /* 0x0000000614167981 */ /* 0x000f68000c1e1900 */
[----:B------:R-:W5:Y:S04]  /*08d0*/  LDG.E R15, desc[UR6][R6.64+0x18] ;  /* 0x00001806060f7981 */ /* 0x000f68000c1e1900 */
[----:B------:R-:W5:Y:S04]  /*08e0*/  LDG.E R16, desc[UR6][R6.64+0x1c] ;  /* 0x00001c0606107981 */ /* 0x000f68000c1e1900 */
[----:B------:R-:W5:Y:S01]  /*08f0*/  LDG.E R13, desc[UR6][R12.64] ;  /* 0x000000060c0d7981 */ /* 0x000f62000c1e1900 */
[----:B------:R-:W-:Y:S01]  /*0900*/  UIADD3 UR4, UPT, UPT, UR4, 0x8, URZ ;  /* 0x0000000804047890 */ /* 0x000fe2000fffe0ff */
[----:B---3--:R-:W-:-:S04]  /*0910*/  FMUL R18, R18, R23 ;  /* 0x0000001712127220 */ /* 0x008fc80000400000 */
[----:B--2---:R-:W-:Y:S01]  /*0920*/  FFMA R8, R27, R8, R18 ;  /* 0x000000081b087223 */ /* 0x004fe20000000012 */
[----:B----4-:R-:W-:-:S03]  /*0930*/  FMUL R25, R26, R25 ;  /* 0x000000191a197220 */ /* 0x010fc60000400000 */
[----:B-----5:R-:W-:Y:S01]  /*0940*/  FFMA R29, R29, R24, R8 ;  /* 0x000000181d1d7223 */ /* 0x020fe20000000008 */
[----:B------:R-:W-:-:S03]  /*0950*/  FFMA R10, R10, R11, R25 ;  /* 0x0000000b0a0a7223 */ /* 0x000fc60000000019 */
[----:B------:R-:W-:-:S04]  /*0960*/  FFMA R14, R28, R14, R29 ;  /* 0x0000000e1c0e7223 */ /* 0x000fc8000000001d */
[----:B------:R-:W-:Y:S01]  /*0970*/  FADD R14, R19, R14 ;  /* 0x0000000e130e7221 */ /* 0x000fe20000000000 */
[----:B------:R-:W-:-:S04]  /*0980*/  FFMA R15, R15, R22, R10 ;  /* 0x000000160f0f7223 */ /* 0x000fc8000000000a */
[----:B------:R-:W-:-:S04]  /*0990*/  FFMA R15, R16, R13, R15 ;  /* 0x0000000d100f7223 */ /* 0x000fc8000000000f */
[----:B------:R-:W-:-:S07]  /*09a0*/  FADD R19, R14, R15 ;  /* 0x0000000f0e137221 */ /* 0x000fce0000000000 */
.L_x_3:
[----:B------:R-:W-:Y:S05]  /*09b0*/  @P0 BRA `(.L_x_0) ;  /* 0x0000000000580947 */ /* 0x000fea0003800000 */
[----:B------:R-:W0:Y:S01]  /*09c0*/  LDC.64 R10, c[0x0][0x388] ;  /* 0x0000e200ff0a7b82 */ /* 0x000e220000000a00 */
[----:B------:R-:W-:Y:S01]  /*09d0*/  IMAD R13, R2, UR4, R3 ;  /* 0x00000004020d7c24 */ /* 0x000fe2000f8e0203 */
[----:B------:R-:W-:-:S06]  /*09e0*/  IADD3 R9, PT, PT, R9, UR4, RZ ;  /* 0x0000000409097c10 */ /* 0x000fcc000fffe0ff */
[----:B------:R-:W1:Y:S01]  /*09f0*/  LDC.64 R6, c[0x0][0x380] ;  /* 0x0000e000ff067b82 */ /* 0x000e620000000a00 */
[----:B0-----:R-:W-:-:S04]  /*0a00*/  IMAD.WIDE R10, R13, 0x4, R10 ;  /* 0x000000040d0a7825 */ /* 0x001fc800078e020a */
[C---:B------:R-:W-:Y:S02]  /*0a10*/  IMAD.WIDE R12, R2.reuse, 0x4, R10 ;  /* 0x00000004020c7825 */ /* 0x040fe400078e020a */
[----:B------:R-:W2:Y:S02]  /*0a20*/  LDG.E R11, desc[UR6][R10.64] ;  /* 0x000000060a0b7981 */ /* 0x000ea4000c1e1900 */
[----:B-1----:R-:W-:Y:S02]  /*0a30*/  IMAD.WIDE R6, R9, 0x4, R6 ;  /* 0x0000000409067825 */ /* 0x002fe400078e0206 */
[----:B------:R-:W3:Y:S02]  /*0a40*/  LDG.E R18, desc[UR6][R12.64] ;  /* 0x000000060c127981 */ /* 0x000ee4000c1e1900 */
[C---:B------:R-:W-:Y:S02]  /*0a50*/  IMAD.WIDE R14, R2.reuse, 0x4, R12 ;  /* 0x00000004020e7825 */ /* 0x040fe400078e020c */
[----:B------:R-:W3:Y:S04]  /*0a60*/  LDG.E R17, desc[UR6][R6.64+0x4] ;  /* 0x0000040606117981 */ /* 0x000ee8000c1e1900 */
[----:B------:R-:W2:Y:S01]  /*0a70*/  LDG.E R16, desc[UR6][R6.64] ;  /* 0x0000000606107981 */ /* 0x000ea2000c1e1900 */
[----:B------:R-:W-:-:S03]  /*0a80*/  IMAD.WIDE R8, R2, 0x4, R14 ;  /* 0x0000000402087825 */ /* 0x000fc600078e020e */
[----:B------:R-:W4:Y:S04]  /*0a90*/  LDG.E R20, desc[UR6][R14.64] ;  /* 0x000000060e147981 */ /* 0x000f28000c1e1900 */
[----:B------:R-:W4:Y:S04]  /*0aa0*/  LDG.E R21, desc[UR6][R6.64+0x8] ;  /* 0x0000080606157981 */ /* 0x000f28000c1e1900 */
[----:B------:R-:W5:Y:S04]  /*0ab0*/  LDG.E R23, desc[UR6][R6.64+0xc] ;  /* 0x00000c0606177981 */ /* 0x000f68000c1e1900 */
[----:B------:R-:W5:Y:S01]  /*0ac0*/  LDG.E R8, desc[UR6][R8.64] ;  /* 0x0000000608087981 */ /* 0x000f62000c1e1900 */
[----:B---3--:R-:W-:-:S04]  /*0ad0*/  FMUL R17, R17, R18 ;  /* 0x0000001211117220 */ /* 0x008fc80000400000 */
[----:B--2---:R-:W-:-:S04]  /*0ae0*/  FFMA R16, R16, R11, R17 ;  /* 0x0000000b10107223 */ /* 0x004fc80000000011 */
[----:B----4-:R-:W-:-:S04]  /*0af0*/  FFMA R16, R21, R20, R16 ;  /* 0x0000001415107223 */ /* 0x010fc80000000010 */
[----:B-----5:R-:W-:-:S04]  /*0b00*/  FFMA R16, R23, R8, R16 ;  /* 0x0000000817107223 */ /* 0x020fc80000000010 */
[----:B------:R-:W-:-:S07]  /*0b10*/  FADD R19, R19, R16 ;  /* 0x0000001013137221 */ /* 0x000fce0000000000 */
.L_x_0:
[----:B------:R-:W-:-:S04]  /*0b20*/  SHF.R.S32.HI R6, RZ, 0x1f, R5 ;  /* 0x0000001fff067819 */ /* 0x000fc80000011405 */
[----:B------:R-:W-:-:S04]  /*0b30*/  LEA.HI R6, R6, R5, RZ, 0x2 ;  /* 0x0000000506067211 */ /* 0x000fc800078f10ff */
[----:B------:R-:W-:-:S04]  /*0b40*/  LOP3.LUT R16, R6, 0xfffffffc, RZ, 0xc0, !PT ;  /* 0xfffffffc06107812 */ /* 0x000fc800078ec0ff */
[----:B------:R-:W-:-:S13]  /*0b50*/  ISETP.GE.AND P0, PT, R16, R5, PT ;  /* 0x000000051000720c */ /* 0x000fda0003f06270 */
[----:B------:R-:W-:Y:S05]  /*0b60*/  @P0 BRA `(.L_x_4) ;  /* 0x0000000400b00947 */ /* 0x000fea0003800000 */
[CC--:B------:R-:W-:Y:S02]  /*0b70*/  IADD3 R7, PT, PT, R16.reuse, -R5.reuse, RZ ;  /* 0x8000000510077210 */ /* 0x0c0fe40007ffe0ff */
[----:B------:R-:W-:Y:S02]  /*0b80*/  IADD3 R18, PT, PT, -R16, R5, RZ ;  /* 0x0000000510127210 */ /* 0x000fe40007ffe1ff */
[----:B------:R-:W-:Y:S02]  /*0b90*/  ISETP.GT.U32.AND P1, PT, R7, -0x8, PT ;  /* 0xfffffff80700780c */ /* 0x000fe40003f24070 */
[----:B------:R-:W-:-:S04]  /*0ba0*/  LOP3.LUT R24, R18, 0x7, RZ, 0xc0, !PT ;  /* 0x0000000712187812 */ /* 0x000fc800078ec0ff */
[----:B------:R-:W-:-:S07]  /*0bb0*/  ISETP.NE.AND P0, PT, R24, RZ, PT ;  /* 0x000000ff1800720c */ /* 0x000fce0003f05270 */
[----:B------:R-:W-:Y:S06]  /*0bc0*/  @P1 BRA `(.L_x_5) ;  /* 0x0000000000c01947 */ /* 0x000fec0003800000 */
[----:B------:R-:W-:Y:S02]  /*0bd0*/  SHF.R.S32.HI R7, RZ, 0x2, R6 ;  /* 0x00000002ff077819 */ /* 0x000fe40000011406 */
[----:B------:R-:W-:-:S03]  /*0be0*/  LOP3.LUT R18, R18, 0xfffffff8, RZ, 0xc0, !PT ;  /* 0xfffffff812127812 */ /* 0x000fc600078ec0ff */
[----:B------:R-:W-:Y:S01]  /*0bf0*/  IMAD R7, R7, R2, RZ ;  /* 0x0000000207077224 */ /* 0x000fe200078e02ff */
[----:B------:R-:W-:-:S04]  /*0c00*/  IADD3 R18, PT, PT, -R18, RZ, RZ ;  /* 0x000000ff12127210 */ /* 0x000fc80007ffe1ff */
[----:B------:R-:W-:Y:S01]  /*0c10*/  LEA R7, R7, R0, 0x2 ;  /* 0x0000000007077211 */ /* 0x000fe200078e10ff */
[----:B------:R-:W-:-:S03]  /*0c20*/  IMAD R0, R4, R5, R16 ;  /* 0x0000000504007224 */ /* 0x000fc600078e0210 */
[----:B------:R-:W-:-:S07]  /*0c30*/  IADD3 R17, PT, PT, R7, UR5, RZ ;  /* 0x0000000507117c10 */ /* 0x000fce000fffe0ff */
.L_x_6:
[----:B------:R-:W0:Y:S08]  /*0c40*/  LDC.64 R6, c[0x0][0x380] ;  /* 0x0000e000ff067b82 */ /* 0x000e300000000a00 */
[----:B------:R-:W1:Y:S01]  /*0c50*/  LDC.64 R20, c[0x0][0x388] ;  /* 0x0000e200ff147b82 */ /* 0x000e620000000a00 */
[----:B0-----:R-:W-:-:S05]  /*0c60*/  IMAD.WIDE R6, R0, 0x4, R6 ;  /* 0x0000000400067825 */ /* 0x001fca00078e0206 */
[----:B------:R-:W2:Y:S01]  /*0c70*/  LDG.E R27, desc[UR6][R6.64] ;  /* 0x00000006061b7981 */ /* 0x000ea2000c1e1900 */
[----:B-1----:R-:W-:-:S03]  /*0c80*/  IMAD.WIDE R20, R17, 0x4, R20 ;  /* 0x0000000411147825 */ /* 0x002fc600078e0214 */
[----:B------:R-:W3:Y:S04]  /*0c90*/  LDG.E R23, desc[UR6][R6.64+0x4] ;  /* 0x0000040606177981 */ /* 0x000ee8000c1e1900 */
[----:B------:R0:W2:Y:S04]  /*0ca0*/  LDG.E R26, desc[UR6][R20.64] ;  /* 0x00000006141a7981 */ /* 0x0000a8000c1e1900 */
[----:B------:R-:W4:Y:S04]  /*0cb0*/  LDG.E R28, desc[UR6][R6.64+0x8] ;  /* 0x00000806061c7981 */ /* 0x000f28000c1e1900 */
[----:B------:R-:W5:Y:S01]  /*0cc0*/  LDG.E R29, desc[UR6][R6.64+0xc] ;  /* 0x00000c06061d7981 */ /* 0x000f62000c1e1900 */
[----:B0-----:R-:W-:-:S05]  /*0cd0*/  IMAD.WIDE R20, R2, 0x4, R20 ;  /* 0x0000000402147825 */ /* 0x001fca00078e0214 */
[----:B------:R0:W3:Y:S01]  /*0ce0*/  LDG.E R22, desc[UR6][R20.64] ;  /* 0x0000000614167981 */ /* 0x0000e2000c1e1900 */
[----:B------:R-:W-:-:S05]  /*0cf0*/  IMAD.WIDE R8, R2, 0x4, R20 ;  /* 0x0000000402087825 */ /* 0x000fca00078e0214 */
[----:B------:R1:W4:Y:S01]  /*0d00*/  LDG.E R25, desc[UR6][R8.64] ;  /* 0x0000000608197981 */ /* 0x000322000c1e1900 */
[----:B------:R-:W-:-:S04]  /*0d10*/  IMAD.WIDE R10, R2, 0x4, R8 ;  /* 0x00000004020a7825 */ /* 0x000fc800078e0208 */
[C---:B------:R-:W-:Y:S02]  /*0d20*/  IMAD.WIDE R12, R2.reuse, 0x4, R10 ;  /* 0x00000004020c7825 */ /* 0x040fe400078e020a */
[----:B------:R-:W5:Y:S02]  /*0d30*/  LDG.E R10, desc[UR6][R10.64] ;  /* 0x000000060a0a7981 */ /* 0x000f64000c1e1900 */
[C---:B------:R-:W-:Y:S02]  /*0d40*/  IMAD.WIDE R14, R2.reuse, 0x4, R12 ;  /* 0x00000004020e7825 */ /* 0x040fe400078e020c */
[----:B------:R-:W5:Y:S02]  /*0d50*/  LDG.E R12, desc[UR6][R12.64] ;  /* 0x000000060c0c7981 */ /* 0x000f64000c1e1900 */
[C---:B0-----:R-:W-:Y:S02]  /*0d60*/  IMAD.WIDE R20, R2.reuse, 0x4, R14 ;  /* 0x0000000402147825 */ /* 0x041fe400078e020e */
[----:B------:R-:W5:Y:S04]  /*0d70*/  LDG.E R11, desc[UR6][R6.64+0x14] ;  /* 0x00001406060b7981 */ /* 0x000f68000c1e1900 */
[----:B------:R-:W5:Y:S01]  /*0d80*/  LDG.E R14, desc[UR6][R14.64] ;  /* 0x000000060e0e7981 */ /* 0x000f62000c1e1900 */
[----:B-1----:R-:W-:-:S03]  /*0d90*/  IMAD.WIDE R8, R2, 0x4, R20 ;  /* 0x0000000402087825 */ /* 0x002fc600078e0214 */
[----:B------:R-:W5:Y:S04]  /*0da0*/  LDG.E R13, desc[UR6][R6.64+0x1c] ;  /* 0x00001c06060d7981 */ /* 0x000f68000c1e1900 */
[----:B------:R-:W5:Y:S01]  /*0db0*/  LDG.E R8, desc[UR6][R8.64] ;  /* 0x0000000608087981 */ /* 0x000f62000c1e1900 */
[----:B--2---:R-:W-:-:S03]  /*0dc0*/  FFMA R26, R27, R26, R19 ;  /* 0x0000001a1b1a7223 */ /* 0x004fc60000000013 */
[----:B------:R-:W2:Y:S04]  /*0dd0*/  LDG.E R19, desc[UR6][R6.64+0x10] ;  /* 0x0000100606137981 */ /* 0x000ea8000c1e1900 */
[----:B------:R-:W2:Y:S04]  /*0de0*/  LDG.E R27, desc[UR6][R20.64] ;  /* 0x00000006141b7981 */ /* 0x000ea8000c1e1900 */
[----:B------:R-:W2:Y:S01]  /*0df0*/  LDG.E R20, desc[UR6][R6.64+0x18] ;  /* 0x0000180606147981 */ /* 0x000ea2000c1e1900 */
[----:B---3--:R-:W-:Y:S01]  /*0e00*/  FFMA R23, R23, R22, R26 ;  /* 0x0000001617177223 */ /* 0x008fe2000000001a */
[----:B------:R-:W-:-:S03]  /*0e10*/  IADD3 R18, PT, PT, R18, 0x8, RZ ;  /* 0x0000000812127810 */ /* 0x000fc60007ffe0ff */
[----:B----4-:R-:W-:Y:S01]  /*0e20*/  FFMA R28, R28, R25, R23 ;  /* 0x000000191c1c7223 */ /* 0x010fe20000000017 */
[----:B------:R-:W-:-:S03]  /*0e30*/  ISETP.NE.AND P1, PT, R18, RZ, PT ;  /* 0x000000ff1200720c */ /* 0x000fc60003f25270 */
[----:B-----5:R-:W-:Y:S01]  /*0e40*/  FFMA R10, R29, R10, R28 ;  /* 0x0000000a1d0a7223 */ /* 0x020fe2000000001c */
[----:B------:R-:W-:Y:S02]  /*0e50*/  IADD3 R16, PT, PT, R16, 0x8, RZ ;  /* 0x0000000810107810 */ /* 0x000fe40007ffe0ff */
[----:B------:R-:W-:Y:S02]  /*0e60*/  IADD3 R0, PT, PT, R0, 0x8, RZ ;  /* 0x0000000800007810 */ /* 0x000fe40007ffe0ff */
[----:B------:R-:W-:Y:S01]  /*0e70*/  LEA R17, R2, R17, 0x3 ;  /* 0x0000001102117211 */ /* 0x000fe200078e18ff */
[----:B--2---:R-:W-:-:S04]  /*0e80*/  FFMA R10, R19, R12, R10 ;  /* 0x0000000c130a7223 */ /* 0x004fc8000000000a */
[----:B------:R-:W-:-:S04]  /*0e90*/  FFMA R11, R11, R14, R10 ;  /* 0x0000000e0b0b7223 */ /* 0x000fc8000000000a */
[----:B------:R-:W-:-:S04]  /*0ea0*/  FFMA R20, R20, R27, R11 ;  /* 0x0000001b14147223 */ /* 0x000fc8000000000b */
[----:B------:R-:W-:Y:S01]  /*0eb0*/  FFMA R19, R13, R8, R20 ;  /* 0x000000080d137223 */ /* 0x000fe20000000014 */
[----:B------:R-:W-:Y:S06]  /*0ec0*/  @P1 BRA `(.L_x_6) ;  /* 0xfffffffc005c1947 */ /* 0x000fec000383ffff */
.L_x_5:
[----:B------:R-:W-:Y:S05]  /*0ed0*/  @!P0 BRA `(.L_x_4) ;  /* 0x0000000000d48947 */ /* 0x000fea0003800000 */
[----:B------:R-:W-:Y:S02]  /*0ee0*/  ISETP.GE.U32.AND P0, PT, R24, 0x4, PT ;  /* 0x000000041800780c */ /* 0x000fe40003f06070 */
[----:B------:R-:W-:-:S04]  /*0ef0*/  LOP3.LUT R17, R5, 0x3, RZ, 0xc0, !PT ;  /* 0x0000000305117812 */ /* 0x000fc800078ec0ff */
[----:B------:R-:W-:-:S07]  /*0f00*/  ISETP.NE.AND P1, PT, R17, RZ, PT ;  /* 0x000000ff1100720c */ /* 0x000fce0003f25270 */
[----:B------:R-:W-:Y:S06]  /*0f10*/  @!P0 BRA `(.L_x_7) ;  /* 0x0000000000588947 */ /* 0x000fec0003800000 */
[----:B------:R-:W0:Y:S01]  /*0f20*/  LDC.64 R12, c[0x0][0x388] ;  /* 0x0000e200ff0c7b82 */ /* 0x000e220000000a00 */
[----:B------:R-:W-:-:S07]  /*0f30*/  IMAD R9, R16, R2, R3 ;  /* 0x0000000210097224 */ /* 0x000fce00078e0203 */
[----:B------:R-:W1:Y:S01]  /*0f40*/  LDC.64 R6, c[0x0][0x380] ;  /* 0x0000e000ff067b82 */ /* 0x000e620000000a00 */
[----:B0-----:R-:W-:-:S04]  /*0f50*/  IMAD.WIDE R12, R9, 0x4, R12 ;  /* 0x00000004090c7825 */ /* 0x001fc800078e020c */
[----:B------:R-:W-:Y:S02]  /*0f60*/  IMAD R9, R4, R5, R16 ;  /* 0x0000000504097224 */ /* 0x000fe400078e0210 */
[----:B------:R-:W-:Y:S02]  /*0f70*/  IMAD.WIDE R14, R2, 0x4, R12 ;  /* 0x00000004020e7825 */ /* 0x000fe400078e020c */
[----:B------:R-:W2:Y:S02]  /*0f80*/  LDG.E R12, desc[UR6][R12.64] ;  /* 0x000000060c0c7981 */ /* 0x000ea4000c1e1900 */
[----:B-1----:R-:W-:-:S04]  /*0f90*/  IMAD.WIDE R6, R9, 0x4, R6 ;  /* 0x0000000409067825 */ /* 0x002fc800078e0206 */
[C---:B------:R-:W-:Y:S01]  /*0fa0*/  IMAD.WIDE R8, R2.reuse, 0x4, R14 ;  /* 0x0000000402087825 */ /* 0x040fe200078e020e */
[----:B------:R-:W2:Y:S04]  /*0fb0*/  LDG.E R0, desc[UR6][R6.64] ;  /* 0x0000000606007981 */ /* 0x000ea8000c1e1900 */
[----:B------:R-:W3:Y:S01]  /*0fc0*/  LDG.E R14, desc[UR6][R14.64] ;  /* 0x000000060e0e7981 */ /* 0x000ee2000c1e1900 */
[----:B------:R-:W-:-:S03]  /*0fd0*/  IMAD.WIDE R10, R2, 0x4, R8 ;  /* 0x00000004020a7825 */ /* 0x000fc600078e0208 */
[----:B------:R-:W3:Y:S04]  /*0fe0*/  LDG.E R21, desc[UR6][R6.64+0x4] ;  /* 0x0000040606157981 */ /* 0x000ee8000c1e1900 */
[----:B------:R-:W4:Y:S04]  /*0ff0*/  LDG.E R18, desc[UR6][R8.64] ;  /* 0x0000000608127981 */ /* 0x000f28000c1e1900 */
[----:B------:R-:W4:Y:S04]  /*1000*/  LDG.E R23, desc[UR6][R6.64+0x8] ;  /* 0x0000080606177981 */ /* 0x000f28000c1e1900 */
[----:B------:R-:W5:Y:S04]  /*1010*/  LDG.E R25, desc[UR6][R6.64+0xc] ;  /* 0x00000c0606197981 */ /* 0x000f68000c1e1900 */
[----:B------:R-:W5:Y:S01]  /*1020*/  LDG.E R10, desc[UR6][R10.64] ;  /* 0x000000060a0a7981 */ /* 0x000f62000c1e1900 */
[----:B------:R-:W-:Y:S01]  /*1030*/  IADD3 R16, PT, PT, R16, 0x4, RZ ;  /* 0x0000000410107810 */ /* 0x000fe20007ffe0ff */
[----:B--2---:R-:W-:-:S04]  /*1040*/  FFMA R0, R0, R12, R19 ;  /* 0x0000000c00007223 */ /* 0x004fc80000000013 */
[----:B---3--:R-:W-:-:S04]  /*1050*/  FFMA R0, R21, R14, R0 ;  /* 0x0000000e15007223 */ /* 0x008fc80000000000 */
[----:B----4-:R-:W-:-:S04]  /*1060*/  FFMA R0, R23, R18, R0 ;  /* 0x0000001217007223 */ /* 0x010fc80000000000 */
[----:B-----5:R-:W-:-:S07]  /*1070*/  FFMA R19, R25, R10, R0 ;  /* 0x0000000a19137223 */ /* 0x020fce0000000000 */
.L_x_7:
[----:B------:R-:W-:Y:S05]  /*1080*/  @!P1 BRA `(.L_x_4) ;  /* 0x0000000000689947 */ /* 0x000fea0003800000 */
[----:B------:R-:W0:Y:S01]  /*1090*/  LDC.64 R12, c[0x0][0x388] ;  /* 0x0000e200ff0c7b82 */ /* 0x000e220000000a00 */
[----:B------:R-:W-:Y:S02]  /*10a0*/  ISETP.NE.AND P0, PT, R17, 0x1, PT ;  /* 0x000000011100780c */ /* 0x000fe40003f05270 */
[----:B------:R-:W-:-:S04]  /*10b0*/  LOP3.LUT R0, R5, 0x1, RZ, 0xc0, !PT ;  /* 0x0000000105007812 */ /* 0x000fc800078ec0ff */
[----:B------:R-:W-:Y:S01]  /*10c0*/  ISETP.NE.U32.AND P1, PT, R0, 0x1, PT ;  /* 0x000000010000780c */ /* 0x000fe20003f25070 */
[----:B------:R-:W1:Y:S06]  /*10d0*/  LDC.64 R10, c[0x0][0x380] ;  /* 0x0000e000ff0a7b82 */ /* 0x000e6c0000000a00 */
[----:B------:R-:W-:Y:S02]  /*10e0*/  @P0 IMAD R17, R16, R2, R3 ;  /* 0x0000000210110224 */ /* 0x000fe400078e0203 */
[----:B------:R-:W2:Y:S01]  /*10f0*/  LDC.64 R8, c[0x0][0x380] ;  /* 0x0000e000ff087b82 */ /* 0x000ea20000000a00 */
[----:B------:R-:W-:Y:S01]  /*1100*/  @P0 IMAD R15, R4, R5, R16 ;  /* 0x00000005040f0224 */ /* 0x000fe200078e0210 */
[----:B------:R-:W-:-:S05]  /*1110*/  @P0 IADD3 R16, PT, PT, R16, 0x2, RZ ;  /* 0x0000000210100810 */ /* 0x000fca0007ffe0ff */
[----:B------:R-:W-:Y:S01]  /*1120*/  @!P1 IMAD R5, R4, R5, R16 ;  /* 0x0000000504059224 */ /* 0x000fe200078e0210 */
[----:B------:R-:W3:Y:S01]  /*1130*/  LDC.64 R6, c[0x0][0x388] ;  /* 0x0000e200ff067b82 */ /* 0x000ee20000000a00 */
[----:B0-----:R-:W-:-:S04]  /*1140*/  @P0 IMAD.WIDE R12, R17, 0x4, R12 ;  /* 0x00000004110c0825 */ /* 0x001fc800078e020c */
[----:B------:R-:W-:Y:S02]  /*1150*/  @!P1 IMAD R17, R16, R2, R3 ;  /* 0x0000000210119224 */ /* 0x000fe400078e0203 */
[----:B------:R-:W4:Y:S01]  /*1160*/  @P0 LDG.E R16, desc[UR6][R12.64] ;  /* 0x000000060c100981 */ /* 0x000f22000c1e1900 */
[----:B-1----:R-:W-:-:S04]  /*1170*/  @P0 IMAD.WIDE R10, R15, 0x4, R10 ;  /* 0x000000040f0a0825 */ /* 0x002fc800078e020a */
[----:B------:R-:W-:Y:S01]  /*1180*/  @P0 IMAD.WIDE R14, R2, 0x4, R12 ;  /* 0x00000004020e0825 */ /* 0x000fe200078e020c */
[----:B------:R-:W4:Y:S03]  /*1190*/  @P0 LDG.E R0, desc[UR6][R10.64] ;  /* 0x000000060a000981 */ /* 0x000f26000c1e1900 */
[----:B--2---:R-:W-:Y:S01]  /*11a0*/  @!P1 IMAD.WIDE R8, R5, 0x4, R8 ;  /* 0x0000000405089825 */ /* 0x004fe200078e0208 */
[----:B------:R-:W2:Y:S04]  /*11b0*/  @P0 LDG.E R21, desc[UR6][R10.64+0x4] ;  /* 0x000004060a150981 */ /* 0x000ea8000c1e1900 */
[----:B------:R-:W2:Y:S01]  /*11c0*/  @P0 LDG.E R14, desc[UR6][R14.64] ;  /* 0x000000060e0e0981 */ /* 0x000ea2000c1e1900 */
[----:B---3--:R-:W-:-:S03]  /*11d0*/  @!P1 IMAD.WIDE R6, R17, 0x4, R6 ;  /* 0x0000000411069825 */ /* 0x008fc600078e0206 */
[----:B------:R-:W3:Y:S04]  /*11e0*/  @!P1 LDG.E R8, desc[UR6][R8.64] ;  /* 0x0000000608089981 */ /* 0x000ee8000c1e1900 */
[----:B------:R-:W3:Y:S01]  /*11f0*/  @!P1 LDG.E R6, desc[UR6][R6.64] ;  /* 0x0000000606069981 */ /* 0x000ee2000c1e1900 */
[----:B----4-:R-:W-:-:S04]  /*1200*/  @P0 FFMA R0, R0, R16, R19 ;  /* 0x0000001000000223 */ /* 0x010fc80000000013 */
[----:B--2---:R-:W-:-:S04]  /*1210*/  @P0 FFMA R19, R21, R14, R0 ;  /* 0x0000000e15130223 */ /* 0x004fc80000000000 */
[----:B---3--:R-:W-:-:S07]  /*1220*/  @!P1 FFMA R19, R8, R6, R19 ;  /* 0x0000000608139223 */ /* 0x008fce0000000013 */
.L_x_4:
[----:B------:R-:W0:Y:S01]  /*1230*/  LDC.64 R6, c[0x0][0x390] ;  /* 0x0000e400ff067b82 */ /* 0x000e220000000a00 */
[----:B------:R-:W-:-:S04]  /*1240*/  IMAD R3, R4, R2, R3 ;  /* 0x0000000204037224 */ /* 0x000fc800078e0203 */
[----:B0-----:R-:W-:-:S05]  /*1250*/  IMAD.WIDE R2, R3, 0x4, R6 ;  /* 0x0000000403027825 */ /* 0x001fca00078e0206 */
[----:B------:R-:W-:Y:S01]  /*1260*/  STG.E desc[UR6][R2.64], R19 ;  /* 0x0000001302007986 */ /* 0x000fe2000c101906 */
[----:B------:R-:W-:Y:S05]  /*1270*/  EXIT ;  /* 0x000000000000794d */ /* 0x000fea0003800000 */
.L_x_8:
[----:B------:R-:W-:-:S00]  /*1280*/  BRA `(.L_x_8) ;  /* 0xfffffffc00fc7947 */ /* 0x000fc0000383ffff */
[----:B------:R-:W-:-:S00]  /*1290*/  NOP ;  /* 0x0000000000007918 */ /* 0x000fc00000000000 */
        /* <DEDUP_REMOVED lines=14> */
.L_x_14:


//--------------------- .text._Z31basicMatrixMultiplicationKernelPfS_S_i --------------------------
	.section	.text._Z31basicMatrixMultiplicationKernelPfS_S_i,"ax",@progbits
	.align	128
        .global         _Z31basicMatrixMultiplicationKernelPfS_S_i
        .type           _Z31basicMatrixMultiplicationKernelPfS_S_i,@function
        .size           _Z31basicMatrixMultiplicationKernelPfS_S_i,(.L_x_15 - _Z31basicMatrixMultiplicationKernelPfS_S_i)
        .other          _Z31basicMatrixMultiplicationKernelPfS_S_i,@"STO_CUDA_ENTRY STV_DEFAULT"
_Z31basicMatrixMultiplicationKernelPfS_S_i:
.text._Z31basicMatrixMultiplicationKernelPfS_S_i:
[----:B------:R-:W-:Y:S01]  /*0000*/  LDC R1, c[0x0][0x37c] ;  /* 0x0000df00ff017b82 */ /* 0x000fe20000000800 */
[----:B------:R-:W0:Y:S07]  /*0010*/  S2R R0, SR_TID.Y ;  /* 0x0000000000007919 */ /* 0x000e2e0000002200 */
[----:B------:R-:W0:Y:S01]  /*0020*/  S2UR UR4, SR_CTAID.Y ;  /* 0x00000000000479c3 */ /* 0x000e220000002600 */
[----:B------:R-:W1:Y:S01]  /*0030*/  LDCU UR20, c[0x0][0x398] ;  /* 0x00007300ff1477ac */ /* 0x000e620008000800 */
[----:B------:R-:W2:Y:S06]  /*0040*/  S2R R3, SR_TID.X ;  /* 0x0000000000037919 */ /* 0x000eac0000002100 */
[----:B------:R-:W0:Y:S08]  /*0050*/  LDC R13, c[0x0][0x364] ;  /* 0x0000d900ff0d7b82 */ /* 0x000e300000000800 */
[----:B------:R-:W2:Y:S08]  /*0060*/  S2UR UR5, SR_CTAID.X ;  /* 0x00000000000579c3 */ /* 0x000eb00000002500 */
[----:B------:R-:W2:Y:S01]  /*0070*/  LDC R2, c[0x0][0x360] ;  /* 0x0000d800ff027b82 */ /* 0x000ea20000000800 */
[----:B0-----:R-:W-:-:S02]  /*0080*/  IMAD R13, R13, UR4, R0 ;  /* 0x000000040d0d7c24 */ /* 0x001fc4000f8e0200 */
[----:B--2---:R-:W-:-:S05]  /*0090*/  IMAD R0, R2, UR5, R3 ;  /* 0x0000000502007c24 */ /* 0x004fca000f8e0203 */
[----:B------:R-:W-:-:S04]  /*00a0*/  VIMNMX R2, PT, PT, R13, R0, !PT ;  /* 0x000000000d027248 */ /* 0x000fc80007fe0100 */
[----:B-1----:R-:W-:-:S13]  /*00b0*/  ISETP.GE.AND P0, PT, R2, UR20, PT ;  /* 0x0000001402007c0c */ /* 0x002fda000bf06270 */
[----:B------:R-:W-:Y:S05]  /*00c0*/  @P0 EXIT ;  /* 0x000000000000094d */ /* 0x000fea0003800000 */
[----:B------:R-:W-:Y:S01]  /*00d0*/  UISETP.GE.U32.AND UP0, UPT, UR20, 0x8, UPT ;  /* 0x000000081400788c */ /* 0x000fe2000bf06070 */
[----:B------:R-:W-:Y:S02]  /*00e0*/  HFMA2 R12, -RZ, RZ, 0, 0 ;  /* 0x00000000ff0c7431 */ /* 0x000fe400000001ff */
[----:B------:R-:W-:Y:S01]  /*00f0*/  IMAD R13, R13, UR20, RZ ;  /* 0x000000140d0d7c24 */ /* 0x000fe2000f8e02ff */
[----:B------:R-:W-:Y:S01]  /*0100*/  UMOV UR4, URZ ;  /* 0x000000ff00047c82 */ /* 0x000fe20008000000 */
[----:B------:R-:W0:Y:S04]  /*0110*/  LDCU.64 UR18, c[0x0][0x358] ;  /* 0x00006b00ff1277ac */ /* 0x000e280008000a00 */
[----:B------:R-:W-:Y:S05]  /*0120*/  BRA.U !UP0, `(.L_x_9) ;  /* 0x0000000508047547 */ /* 0x000fea000b800000 */
[----:B------:R-:W1:Y:S01]  /*0130*/  LDCU.128 UR24, c[0x0][0x380] ;  /* 0x00007000ff1877ac */ /* 0x000e620008000c00 */
[----:B------:R-:W-:Y:S02]  /*0140*/  MOV R12, RZ ;  /* 0x000000ff000c7202 */ /* 0x000fe40000000f00 */
[----:B------:R-:W-:Y:S01]  /*0150*/  MOV R14, R0 ;  /* 0x00000000000e7202 */ /* 0x000fe20000000f00 */
[----:B------:R-:W-:-:S04]  /*0160*/  ULOP3.LUT UR4, UR20, 0x7ffffff8, URZ, 0xc0, !UPT ;  /* 0x7ffffff814047892 */ /* 0x000fc8000f8ec0ff */
[----:B------:R-:W-:Y:S01]  /*0170*/  UIADD3 UR5, UPT, UPT, -UR4, URZ, URZ ;  /* 0x000000ff04057290 */ /* 0x000fe2000fffe1ff */
[----:B-1----:R-:W-:Y:S01]  /*0180*/  MOV R2, UR24 ;  /* 0x0000001800027c02 */ /* 0x002fe20008000f00 */
[----:B------:R-:W-:Y:S01]  /*0190*/  UIMAD.WIDE UR6, UR20, 0x8, UR26 ;  /* 0x00000008140678a5 */ /* 0x000fe2000f8e021a */
[----:B------:R-:W-:Y:S01]  /*01a0*/  MOV R3, UR25 ;  /* 0x0000001900037c02 */ /* 0x000fe20008000f00 */
[----:B------:R-:W-:Y:S02]  /*01b0*/  UIMAD.WIDE UR8, UR20, 0xc, UR26 ;  /* 0x0000000c140878a5 */ /* 0x000fe4000f8e021a */
[----:B------:R-:W-:Y:S01]  /*01c0*/  UIMAD.WIDE UR10, UR20, 0x10, UR26 ;  /* 0x00000010140a78a5 */ /* 0x000fe2000f8e021a */
[----:B------:R-:W-:Y:S01]  /*01d0*/  IMAD.WIDE.U32 R2, R13, 0x4, R2 ;  /* 0x000000040d027825 */ /* 0x000fe200078e0002 */
[----:B------:R-:W-:Y:S02]  /*01e0*/  UIMAD.WIDE UR12, UR20, 0x14, UR26 ;  /* 0x00000014140c78a5 */ /* 0x000fe4000f8e021a */
[----:B------:R-:W-:Y:S01]  /*01f0*/  UIMAD.WIDE UR14, UR20, 0x18, UR26 ;  /* 0x00000018140e78a5 */ /* 0x000fe2000f8e021a */
[----:B------:R-:W-:Y:S01]  /*0200*/  IADD3 R2, P0, PT, R2, 0x10, RZ ;  /* 0x0000001002027810 */ /* 0x000fe20007f1e0ff */
[----:B------:R-:W-:-:S03]  /*0210*/  UIMAD.WIDE UR16, UR20, 0x1c, UR26 ;  /* 0x0000001c141078a5 */ /* 0x000fc6000f8e021a */
[----:B------:R-:W-:-:S09]  /*0220*/  IADD3.X R3, PT, PT, RZ, R3, RZ, P0, !PT ;  /* 0x00000003ff037210 */ /* 0x000fd200007fe4ff */
.L_x_10:
[----:B------:R-:W-:Y:S01]  /*0230*/  UIMAD.WIDE UR22, UR20, 0x4, UR26 ;  /* 0x00000004141678a5 */ /* 0x000fe2000f8e021a */
[----:B------:R-:W-:Y:S02]  /*0240*/  IMAD.MOV.U32 R23, RZ, RZ, 0x4 ;  /* 0x00000004ff177424 */ /* 0x000fe400078e00ff */
[----:B------:R-:W-:Y:S01]  /*0250*/  HFMA2 R11, -RZ, RZ, 0, 2.384185791015625e-07 ;  /* 0x00000004ff0b7431 */ /* 0x000fe200000001ff */
[----:B------:R-:W-:Y:S01]  /*0260*/  MOV R25, 0x4 ;  /* 0x0000000400197802 */ /* 0x000fe20000000f00 */
[----:B0-----:R-:W2:Y:S01]  /*0270*/  LDG.E R21, desc[UR18][R2.64+-0x10] ;  /* 0xfffff01202157981 */ /* 0x001ea2000c1e1900 */
[C---:B------:R-:W-:Y:S01]  /*0280*/  IMAD.WIDE R22, R14.reuse, R23, UR26 ;  /* 0x0000001a0e167e25 */ /* 0x040fe2000f8e0217 */
[----:B------:R-:W-:Y:S02]  /*0290*/  MOV R8, UR22 ;  /* 0x0000001600087c02 */ /* 0x000fe40008000f00 */
[----:B------:R-:W-:Y:S01]  /*02a0*/  MOV R9, UR23 ;  /* 0x0000001700097c02 */ /* 0x000fe20008000f00 */
[----:B------:R-:W3:Y:S02]  /*02b0*/  LDG.E R19, desc[UR18][R2.64+-0xc] ;  /* 0xfffff41202137981 */ /* 0x000ee4000c1e1900 */
[----:B------:R-:W-:-:S02]  /*02c0*/  IMAD.WIDE R8, R14, 0x4, R8 ;  /* 0x000000040e087825 */ /* 0x000fc400078e0208 */
[----:B------:R-:W2:Y:S01]  /*02d0*/  LDG.E R22, desc[UR18][R22.64] ;  /* 0x0000001216167981 */ /* 0x000ea2000c1e1900 */
[----:B------:R-:W-:Y:S01]  /*02e0*/  MOV R5, 0x4 ;  /* 0x0000000400057802 */ /* 0x000fe20000000f00 */
[C---:B------:R-:W-:Y:S02]  /*02f0*/  IMAD.WIDE R24, R14.reuse, R25, UR6 ;  /* 0x000000060e187e25 */ /* 0x040fe4000f8e0219 */
[----:B------:R0:W3:Y:S02]  /*0300*/  LDG.E R20, desc[UR18][R8.64] ;  /* 0x0000001208147981 */ /* 0x0000e4000c1e1900 */
[----:B------:R-:W-:Y:S02]  /*0310*/  IMAD.WIDE R10, R14, R11, UR8 ;  /* 0x000000080e0a7e25 */ /* 0x000fe4000f8e020b */
[----:B------:R-:W4:Y:S04]  /*0320*/  LDG.E R18, desc[UR18][R24.64] ;  /* 0x0000001218127981 */ /* 0x000f28000c1e1900 */
[----:B------:R-:W4:Y:S01]  /*0330*/  LDG.E R17, desc[UR18][R2.64+-0x8] ;  /* 0xfffff81202117981 */ /* 0x000f22000c1e1900 */
[----:B0-----:R-:W-:-:S02]  /*0340*/  HFMA2 R9, -RZ, RZ, 0, 2.384185791015625e-07 ;  /* 0x00000004ff097431 */ /* 0x001fc400000001ff */
[----:B------:R-:W-:Y:S01]  /*0350*/  IMAD.MOV.U32 R7, RZ, RZ, 0x4 ;  /* 0x00000004ff077424 */ /* 0x000fe200078e00ff */
[----:B------:R0:W5:Y:S01]  /*0360*/  LDG.E R16, desc[UR18][R10.64] ;  /* 0x000000120a107981 */ /* 0x000162000c1e1900 */
[----:B------:R-:W-:-:S03]  /*0370*/  IMAD.WIDE R4, R14, R5, UR10 ;  /* 0x0000000a0e047e25 */ /* 0x000fc6000f8e0205 */
[----:B------:R-:W5:Y:S01]  /*0380*/  LDG.E R15, desc[UR18][R2.64+-0x4] ;  /* 0xfffffc12020f7981 */ /* 0x000f62000c1e1900 */
[C---:B------:R-:W-:Y:S01]  /*0390*/  IMAD.WIDE R6, R14.reuse, R7, UR12 ;  /* 0x0000000c0e067e25 */ /* 0x040fe2000f8e0207 */
[----:B------:R-:W-:Y:S02]  /*03a0*/  MOV R27, 0x4 ;  /* 0x00000004001b7802 */ /* 0x000fe40000000f00 */
[----:B------:R1:W5:Y:S01]  /*03b0*/  LDG.E R4, desc[UR18][R4.64] ;  /* 0x0000001204047981 */ /* 0x000362000c1e1900 */
[----:B------:R-:W-:-:S03]  /*03c0*/  IMAD.WIDE R8, R14, R9, UR14 ;  /* 0x0000000e0e087e25 */ /* 0x000fc6000f8e0209 */
[----:B------:R-:W5:Y:S01]  /*03d0*/  LDG.E R23, desc[UR18][R2.64] ;  /* 0x0000001202177981 */ /* 0x000f62000c1e1900 */
[----:B0-----:R-:W-:-:S03]  /*03e0*/  IMAD.WIDE R10, R14, R27, UR16 ;  /* 0x000000100e0a7e25 */ /* 0x001fc6000f8e021b */
[----:B------:R-:W5:Y:S04]  /*03f0*/  LDG.E R7, desc[UR18][R6.64] ;  /* 0x0000001206077981 */ /* 0x000f68000c1e1900 */
[----:B------:R-:W5:Y:S04]  /*0400*/  LDG.E R24, desc[UR18][R2.64+0x4] ;  /* 0x0000041202187981 */ /* 0x000f68000c1e1900 */
[----:B------:R-:W5:Y:S04]  /*0410*/  LDG.E R8, desc[UR18][R8.64] ;  /* 0x0000001208087981 */ /* 0x000f68000c1e1900 */
[----:B------:R-:W5:Y:S04]  /*0420*/  LDG.E R25, desc[UR18][R2.64+0x8] ;  /* 0x0000081202197981 */ /* 0x000f68000c1e1900 */
[----:B------:R-:W5:Y:S04]  /*0430*/  LDG.E R10, desc[UR18][R10.64] ;  /* 0x000000120a0a7981 */ /* 0x000f68000c1e1900 */
[----:B------:R0:W5:Y:S01]  /*0440*/  LDG.E R27, desc[UR18][R2.64+0xc] ;  /* 0x00000c12021b7981 */ /* 0x000162000c1e1900 */
[----:B------:R-:W-:-:S04]  /*0450*/  UIADD3 UR5, UPT, UPT, UR5, 0x8, URZ ;  /* 0x0000000805057890 */ /* 0x000fc8000fffe0ff */
[----:B------:R-:W-:Y:S01]  /*0460*/  UISETP.NE.AND UP0, UPT, UR5, URZ, UPT ;  /* 0x000000ff0500728c */ /* 0x000fe2000bf05270 */
[----:B-1----:R-:W-:Y:S02]  /*0470*/  MOV R5, UR20 ;  /* 0x0000001400057c02 */ /* 0x002fe40008000f00 */
[----:B0-----:R-:W-:Y:S02]  /*0480*/  IADD3 R2, P0, PT, R2, 0x20, RZ ;  /* 0x0000002002027810 */ /* 0x001fe40007f1e0ff */
[----:B------:R-:W-:Y:S02]  /*0490*/  LEA R14, R5, R14, 0x3 ;  /* 0x0000000e050e7211 */ /* 0x000fe400078e18ff */
[----:B------:R-:W-:Y:S01]  /*04a0*/  IADD3.X R3, PT, PT, RZ, R3, RZ, P0, !PT ;  /* 0x00000003ff037210 */ /* 0x000fe200007fe4ff */
[----:B--2---:R-:W-:-:S04]  /*04b0*/  FFMA R22, R21, R22, R12 ;  /* 0x0000001615167223 */ /* 0x004fc8000000000c */
[----:B---3--:R-:W-:-:S04]  /*04c0*/  FFMA R20, R19, R20, R22 ;  /* 0x0000001413147223 */ /* 0x008fc80000000016 */
[----:B----4-:R-:W-:-:S04]  /*04d0*/  FFMA R18, R17, R18, R20 ;  /* 0x0000001211127223 */ /* 0x010fc80000000014 */
[----:B-----5:R-:W-:-:S04]  /*04e0*/  FFMA R16, R15, R16, R18 ;  /* 0x000000100f107223 */ /* 0x020fc80000000012 */
[----:B------:R-:W-:-:S04]  /*04f0*/  FFMA R23, R23, R4, R16 ;  /* 0x0000000417177223 */ /* 0x000fc80000000010 */
[----:B------:R-:W-:-:S04]  /*0500*/  FFMA R24, R24, R7, R23 ;  /* 0x0000000718187223 */ /* 0x000fc80000000017 */
[----:B------:R-:W-:-:S04]  /*0510*/  FFMA R8, R25, R8, R24 ;  /* 0x0000000819087223 */ /* 0x000fc80000000018 */
[----:B------:R-:W-:Y:S01]  /*0520*/  FFMA R12, R27, R10, R8 ;  /* 0x0000000a1b0c7223 */ /* 0x000fe20000000008 */
[----:B------:R-:W-:Y:S06]  /*0530*/  BRA.U UP0, `(.L_x_10) ;  /* 0xfffffffd003c7547 */ /* 0x000fec000b83ffff */
.L_x_9:
[----:B------:R-:W-:-:S04]  /*0540*/  ULOP3.LUT UR6, UR20, 0x7, URZ, 0xc0, !UPT ;  /* 0x0000000714067892 */ /* 0x000fc8000f8ec0ff */
[----:B------:R-:W-:-:S09]  /*0550*/  UISETP.NE.AND UP0, UPT, UR6, URZ, UPT ;  /* 0x000000ff0600728c */ /* 0x000fd2000bf05270 */
[----:B------:R-:W-:Y:S05]  /*0560*/  BRA.U !UP0, `(.L_x_11) ;  /* 0x0000000508387547 */ /* 0x000fea000b800000 */
[----:B------:R-:W-:Y:S02]  /*0570*/  UISETP.GE.U32.AND UP0, UPT, UR6, 0x4, UPT ;  /* 0x000000040600788c */ /* 0x000fe4000bf06070 */
[----:B------:R-:W-:-:S04]  /*0580*/  ULOP3.LUT UR5, UR20, 0x3, URZ, 0xc0, !UPT ;  /* 0x0000000314057892 */ /* 0x000fc8000f8ec0ff */
[----:B------:R-:W-:-:S03]  /*0590*/  UISETP.NE.AND UP1, UPT, UR5, URZ, UPT ;  /* 0x000000ff0500728c */ /* 0x000fc6000bf25270 */
[----:B------:R-:W-:Y:S08]  /*05a0*/  BRA.U !UP0, `(.L_x_12) ;  /* 0x00000001087c7547 */ /* 0x000ff0000b800000 */
[----:B------:R-:W1:Y:S01]  /*05b0*/  LDC.64 R6, c[0x0][0x388] ;  /* 0x0000e200ff067b82 */ /* 0x000e620000000a00 */
[----:B------:R-:W2:Y:S01]  /*05c0*/  LDCU.64 UR6, c[0x0][0x380] ;  /* 0x00007000ff0677ac */ /* 0x000ea20008000a00 */
[----:B------:R-:W-:Y:S01]  /*05d0*/  IMAD.U32 R9, RZ, RZ, UR4 ;  /* 0x00000004ff097e24 */ /* 0x000fe2000f8e00ff */
[C---:B------:R-:W-:Y:S02]  /*05e0*/  IADD3 R3, PT, PT, R13.reuse, UR4, RZ ;  /* 0x000000040d037c10 */ /* 0x040fe4000fffe0ff */
[----:B------:R-:W-:Y:S01]  /*05f0*/  IADD3 R10, P0, PT, R13, UR4, RZ ;  /* 0x000000040d0a7c10 */ /* 0x000fe2000ff1e0ff */
[----:B------:R-:W-:Y:S01]  /*0600*/  IMAD R9, R9, UR20, R0 ;  /* 0x0000001409097c24 */ /* 0x000fe2000f8e0200 */
[----:B------:R-:W-:Y:S01]  /*0610*/  MOV R11, UR20 ;  /* 0x00000014000b7c02 */ /* 0x000fe20008000f00 */
[----:B------:R-:W3:Y:S01]  /*0620*/  LDC.64 R4, c[0x0][0x380] ;  /* 0x0000e000ff047b82 */ /* 0x000ee20000000a00 */
[----:B------:R-:W-:Y:S01]  /*0630*/  MOV R15, UR20 ;  /* 0x00000014000f7c02 */ /* 0x000fe20008000f00 */
[----:B-1----:R-:W-:Y:S01]  /*0640*/  IMAD.WIDE R6, R9, 0x4, R6 ;  /* 0x0000000409067825 */ /* 0x002fe200078e0206 */
[----:B------:R-:W-:-:S05]  /*0650*/  MOV R9, UR20 ;  /* 0x0000001400097c02 */ /* 0x000fca0008000f00 */
[----:B------:R-:W-:Y:S02]  /*0660*/  IMAD.WIDE R8, R9, 0x4, R6 ;  /* 0x0000000409087825 */ /* 0x000fe400078e0206 */
[----:B0-----:R-:W4:Y:S02]  /*0670*/  LDG.E R6, desc[UR18][R6.64] ;  /* 0x0000001206067981 */ /* 0x001f24000c1e1900 */
[----:B---3--:R-:W-:Y:S01]  /*0680*/  IMAD.WIDE.U32 R4, R3, 0x4, R4 ;  /* 0x0000000403047825 */ /* 0x008fe200078e0004 */
[----:B------:R-:W-:Y:S01]  /*0690*/  IADD3.X R3, PT, PT, RZ, RZ, RZ, P0, !PT ;  /* 0x000000ffff037210 */ /* 0x000fe200007fe4ff */
[----:B------:R-:W3:Y:S01]  /*06a0*/  LDG.E R17, desc[UR18][R8.64] ;  /* 0x0000001208117981 */ /* 0x000ee2000c1e1900 */
[----:B--2---:R-:W-:-:S03]  /*06b0*/  LEA R2, P0, R10, UR6, 0x2 ;  /* 0x000000060a027c11 */ /* 0x004fc6000f8010ff */
[----:B------:R-:W4:Y:S01]  /*06c0*/  LDG.E R5, desc[UR18][R4.64] ;  /* 0x0000001204057981 */ /* 0x000f22000c1e1900 */
[----:B------:R-:W-:Y:S01]  /*06d0*/  LEA.HI.X R3, R10, UR7, R3, 0x2, P0 ;  /* 0x000000070a037c11 */ /* 0x000fe200080f1403 */
[----:B------:R-:W-:-:S04]  /*06e0*/  IMAD.WIDE R10, R11, 0x4, R8 ;  /* 0x000000040b0a7825 */ /* 0x000fc800078e0208 */
[----:B------:R-:W3:Y:S01]  /*06f0*/  LDG.E R16, desc[UR18][R2.64+0x4] ;  /* 0x0000041202107981 */ /* 0x000ee2000c1e1900 */
[----:B------:R-:W-:-:S03]  /*0700*/  IMAD.WIDE R14, R15, 0x4, R10 ;  /* 0x000000040f0e7825 */ /* 0x000fc600078e020a */
[----:B------:R-:W2:Y:S04]  /*0710*/  LDG.E R19, desc[UR18][R10.64] ;  /* 0x000000120a137981 */ /* 0x000ea8000c1e1900 */
[----:B------:R-:W2:Y:S04]  /*0720*/  LDG.E R18, desc[UR18][R2.64+0x8] ;  /* 0x0000081202127981 */ /* 0x000ea8000c1e1900 */
[----:B------:R-:W5:Y:S04]  /*0730*/  LDG.E R20, desc[UR18][R2.64+0xc] ;  /* 0x00000c1202147981 */ /* 0x000f68000c1e1900 */
[----:B------:R-:W5:Y:S01]  /*0740*/  LDG.E R14, desc[UR18][R14.64] ;  /* 0x000000120e0e7981 */ /* 0x000f62000c1e1900 */
[----:B------:R-:W-:Y:S01]  /*0750*/  UIADD3 UR4, UPT, UPT, UR4, 0x4, URZ ;  /* 0x0000000404047890 */ /* 0x000fe2000fffe0ff */
[----:B----4-:R-:W-:-:S04]  /*0760*/  FFMA R5, R5, R6, R12 ;  /* 0x0000000605057223 */ /* 0x010fc8000000000c */
[----:B---3--:R-:W-:-:S04]  /*0770*/  FFMA R5, R16, R17, R5 ;  /* 0x0000001110057223 */ /* 0x008fc80000000005 */
[----:B--2---:R-:W-:-:S04]  /*0780*/  FFMA R5, R18, R19, R5 ;  /* 0x0000001312057223 */ /* 0x004fc80000000005 */
[----:B-----5:R-:W-:-:S07]  /*0790*/  FFMA R12, R20, R14, R5 ;  /* 0x0000000e140c7223 */ /* 0x020fce0000000005 */
.L_x_12:
[----:B------:R-:W-:Y:S05]  /*07a0*/  BRA.U !UP1, `(.L_x_11) ;  /* 0x0000000109a87547 */ /* 0x000fea000b800000 */
[----:B------:R-:W-:Y:S01]  /*07b0*/  UISETP.NE.AND UP0, UPT, UR5, 0x1, UPT ;  /* 0x000000010500788c */ /* 0x000fe2000bf05270 */
[----:B------:R-:W-:Y:S01]  /*07c0*/  MOV R7, UR4 ;  /* 0x0000000400077c02 */ /* 0x000fe20008000f00 */
[----:B------:R-:W-:Y:S02]  /*07d0*/  ULOP3.LUT UR5, UR20, 0x1, URZ, 0xc0, !UPT ;  /* 0x0000000114057892 */ /* 0x000fe4000f8ec0ff */
[----:B------:R-:W-:Y:S02]  /*07e0*/  MOV R15, UR20 ;  /* 0x00000014000f7c02 */ /* 0x000fe40008000f00 */
[----:B------:R-:W-:Y:S01]  /*07f0*/  UISETP.NE.U32.AND UP1, UPT, UR5, 0x1, UPT ;  /* 0x000000010500788c */ /* 0x000fe2000bf25070 */
[----:B------:R-:W-:-:S04]  /*0800*/  PLOP3.LUT P1, PT, PT, PT, UP0, 0x80, 0x8 ;  /* 0x000000000008781c */ /* 0x000fc80003f2f008 */
[----:B------:R-:W1:Y:S01]  /*0810*/  @UP0 LDCU.128 UR8, c[0x0][0x380] ;  /* 0x00007000ff0807ac */ /* 0x000e620008000c00 */
[----:B------:R-:W-:Y:S01]  /*0820*/  PLOP3.LUT P0, PT, PT, PT, UP1, 0x80, 0x8 ;  /* 0x000000000008781c */ /* 0x000fe20003f0f018 */
[----:B------:R-:W2:Y:S04]  /*0830*/  @UP0 LDCU.64 UR6, c[0x0][0x380] ;  /* 0x00007000ff0607ac */ /* 0x000ea80008000a00 */
[----:B------:R-:W3:Y:S03]  /*0840*/  @!UP1 LDCU.128 UR12, c[0x0][0x380] ;  /* 0x00007000ff0c97ac */ /* 0x000ee60008000c00 */
[C---:B------:R-:W-:Y:S02]  /*0850*/  @P1 IADD3 R3, PT, PT, R13.reuse, UR4, RZ ;  /* 0x000000040d031c10 */ /* 0x040fe4000fffe0ff */
[----:B------:R-:W-:Y:S01]  /*0860*/  @P1 IADD3 R6, P2, PT, R13, UR4, RZ ;  /* 0x000000040d061c10 */ /* 0x000fe2000ff5e0ff */
[----:B------:R-:W-:Y:S01]  /*0870*/  @UP0 UIADD3 UR4, UPT, UPT, UR4, 0x2, URZ ;  /* 0x0000000204040890 */ /* 0x000fe2000fffe0ff */
[----:B-1----:R-:W-:Y:S01]  /*0880*/  MOV R11, UR9 ;  /* 0x00000009000b7c02 */ /* 0x002fe20008000f00 */
[----:B------:R-:W-:Y:S01]  /*0890*/  IMAD.U32 R10, RZ, RZ, UR8 ;  /* 0x00000008ff0a7e24 */ /* 0x000fe2000f8e00ff */
[----:B------:R-:W-:-:S02]  /*08a0*/  MOV R4, UR10 ;  /* 0x0000000a00047c02 */ /* 0x000fc40008000f00 */
[----:B------:R-:W-:Y:S01]  /*08b0*/  MOV R5, UR11 ;  /* 0x0000000b00057c02 */ /* 0x000fe20008000f00 */
[----:B------:R-:W-:-:S04]  /*08c0*/  @P1 IMAD.WIDE.U32 R10, R3, 0x4, R10 ;  /* 0x00000004030a1825 */ /* 0x000fc800078e000a */
[----:B------:R-:W-:Y:S01]  /*08d0*/  @P1 IMAD R3, R7, UR20, R0 ;  /* 0x0000001407031c24 */ /* 0x000fe2000f8e0200 */
[----:B------:R-:W-:Y:S01]  /*08e0*/  @P1 IADD3.X R7, PT, PT, RZ, RZ, RZ, P2, !PT ;  /* 0x000000ffff071210 */ /* 0x000fe200017fe4ff */
[----:B------:R-:W-:Y:S01]  /*08f0*/  IMAD.U32 R19, RZ, RZ, UR4 ;  /* 0x00000004ff137e24 */ /* 0x000fe2000f8e00ff */
[C---:B--2---:R-:W-:Y:S01]  /*0900*/  @P1 LEA R2, P2, R6.reuse, UR6, 0x2 ;  /* 0x0000000606021c11 */ /* 0x044fe2000f8410ff */
[----:B------:R-:W-:Y:S01]  /*0910*/  @P1 IMAD.WIDE R4, R3, 0x4, R4 ;  /* 0x0000000403041825 */ /* 0x000fe200078e0204 */
[----:B------:R-:W-:Y:S01]  /*0920*/  @!P0 IADD3 R17, PT, PT, R13, UR4, RZ ;  /* 0x000000040d118c10 */ /* 0x000fe2000fffe0ff */
[----:B0-----:R-:W2:Y:S01]  /*0930*/  @P1 LDG.E R11, desc[UR18][R10.64] ;  /* 0x000000120a0b1981 */ /* 0x001ea2000c1e1900 */
[----:B------:R-:W-:Y:S01]  /*0940*/  @P1 LEA.HI.X R3, R6, UR7, R7, 0x2, P2 ;  /* 0x0000000706031c11 */ /* 0x000fe200090f1407 */
[----:B------:R-:W-:Y:S01]  /*0950*/  @!P0 IMAD R19, R19, UR20, R0 ;  /* 0x0000001413138c24 */ /* 0x000fe2000f8e0200 */
[----:B---3--:R-:W-:Y:S01]  /*0960*/  MOV R6, UR12 ;  /* 0x0000000c00067c02 */ /* 0x008fe20008000f00 */
[----:B------:R-:W-:Y:S01]  /*0970*/  @P1 IMAD.WIDE R14, R15, 0x4, R4 ;  /* 0x000000040f0e1825 */ /* 0x000fe200078e0204 */
[----:B------:R-:W-:Y:S01]  /*0980*/  MOV R7, UR13 ;  /* 0x0000000d00077c02 */ /* 0x000fe20008000f00 */
[----:B------:R-:W2:Y:S01]  /*0990*/  @P1 LDG.E R4, desc[UR18][R4.64] ;  /* 0x0000001204041981 */ /* 0x000ea2000c1e1900 */
[----:B------:R-:W-:-:S02]  /*09a0*/  MOV R8, UR14 ;  /* 0x0000000e00087c02 */ /* 0x000fc40008000f00 */
[----:B------:R-:W-:Y:S01]  /*09b0*/  MOV R9, UR15 ;  /* 0x0000000f00097c02 */ /* 0x000fe20008000f00 */
[----:B------:R-:W-:Y:S01]  /*09c0*/  @!P0 IMAD.WIDE.U32 R6, R17, 0x4, R6 ;  /* 0x0000000411068825 */ /* 0x000fe200078e0006 */
[----:B------:R-:W3:Y:S03]  /*09d0*/  @P1 LDG.E R14, desc[UR18][R14.64] ;  /* 0x000000120e0e1981 */ /* 0x000ee6000c1e1900 */
[----:B------:R-:W-:Y:S01]  /*09e0*/  @!P0 IMAD.WIDE R8, R19, 0x4, R8 ;  /* 0x0000000413088825 */ /* 0x000fe200078e0208 */
[----:B------:R-:W3:Y:S04]  /*09f0*/  @P1 LDG.E R2, desc[UR18][R2.64+0x4] ;  /* 0x0000041202021981 */ /* 0x000ee8000c1e1900 */
[----:B------:R-:W4:Y:S04]  /*0a00*/  @!P0 LDG.E R7, desc[UR18][R6.64] ;  /* 0x0000001206078981 */ /* 0x000f28000c1e1900 */
[----:B------:R-:W4:Y:S01]  /*0a10*/  @!P0 LDG.E R8, desc[UR18][R8.64] ;  /* 0x0000001208088981 */ /* 0x000f22000c1e1900 */
[----:B--2---:R-:W-:-:S04]  /*0a20*/  @P1 FFMA R11, R11, R4, R12 ;  /* 0x000000040b0b1223 */ /* 0x004fc8000000000c */
[----:B---3--:R-:W-:-:S04]  /*0a30*/  @P1 FFMA R12, R2, R14, R11 ;  /* 0x0000000e020c1223 */ /* 0x008fc8000000000b */
[----:B----4-:R-:W-:-:S07]  /*0a40*/  @!P0 FFMA R12, R7, R8, R12 ;  /* 0x00000008070c8223 */ /* 0x010fce000000000c */
.L_x_11:
[----:B------:R-:W1:Y:S01]  /*0a50*/  LDC.64 R2, c[0x0][0x390] ;  /* 0x0000e400ff027b82 */ /* 0x000e620000000a00 */
[----:B------:R-:W-:-:S05]  /*0a60*/  IADD3 R13, PT, PT, R0, R13, RZ ;  /* 0x0000000d000d7210 */ /* 0x000fca0007ffe0ff */
[----:B-1----:R-:W-:-:S05]  /*0a70*/  IMAD.WIDE R2, R13, 0x4, R2 ;  /* 0x000000040d027825 */ /* 0x002fca00078e0202 */
[----:B0-----:R-:W-:Y:S01]  /*0a80*/  STG.E desc[UR18][R2.64], R12 ;  /* 0x0000000c02007986 */ /* 0x001fe2000c101912 */
[----:B------:R-:W-:Y:S05]  /*0a90*/  EXIT ;  /* 0x000000000000794d */ /* 0x000fea0003800000 */
.L_x_13:
        /* <DEDUP_REMOVED lines=14> */
.L_x_15:


//--------------------- .nv.shared.reserved.0     --------------------------
	.section	.nv.shared.reserved.0,"aw",@nobits
	.weak		__nv_reservedSMEM_offset_0_alias
	.size		__nv_reservedSMEM_offset_0_alias, 0, 64
	.other		__nv_reservedSMEM_offset_0_alias,@"STO_CUDA_RESERVED_SHARED STV_DEFAULT"
__nv_reservedSMEM_offset_0_alias:
	.zero		0
	.zero		64


//--------------------- .nv.constant0._Z34unrolledMatrixMultiplicationKernelPfS_S_iii --------------------------
	.section	.nv.constant0._Z34unrolledMatrixMultiplicationKernelPfS_S_iii,"a",@progbits
	.sectionflags	@""
	.align	4
.nv.constant0._Z34unrolledMatrixMultiplicationKernelPfS_S_iii:
	.zero		932


//--------------------- .nv.constant0._Z31basicMatrixMultiplicationKernelPfS_S_i --------------------------
	.section	.nv.constant0._Z31basicMatrixMultiplicationKernelPfS_S_i,"a",@progbits
	.sectionflags	@""
	.align	4
.nv.constant0._Z31basicMatrixMultiplicationKernelPfS_S_i:
	.zero		924


//--------------------- SYMBOLS --------------------------

	.type		.nv.reservedSmem.offset0,@object
	.size		.nv.reservedSmem.offset0,0x4
